	.target	sm_90a

	.elftype	@"ET_EXEC"


//--------------------- .note.nv.tkinfo           --------------------------
	.section	.note.nv.tkinfo,"",@"SHT_NOTE"
	.sectionflags	@"SHF_NOTE_NV_TKINFO"
	.tkinfo
        /*0018*/ 	.word	0x00000002
        /*0030*/ 	.string	""
        /*0030*/ 	.string	"ptxas"
        /*0030*/ 	.string	"Cuda compilation tools, release 13.0, V13.0.88"
        /*0030*/ 	.string	"Build cuda_13.0.r13.0/compiler.36424714_0"
        /*0030*/ 	.string	"-arch sm_90a -m 64 "



//--------------------- .note.nv.cuinfo           --------------------------
	.section	.note.nv.cuinfo,"",@"SHT_NOTE"
	.sectionflags	@"SHF_NOTE_NV_CUINFO"
        /*0018*/ 	.short	0x0002
        /*001a*/ 	.short	0x005a
        /*001c*/ 	.short	0x0082
	.zero		2


//--------------------- .nv.info                  --------------------------
	.section	.nv.info,"",@"SHT_CUDA_INFO"
	.align	4


	//----- nvinfo : EIATTR_REGCOUNT
	.align		4
        /*0000*/ 	.byte	0x04, 0x2f
        /*0002*/ 	.short	(.L_12 - .L_11)
	.align		4
.L_11:
        /*0004*/ 	.word	index@(_ZN7cutlass13device_kernelINS_4gemm6kernel13GemmUniversalIN4cute5tupleIJiiiiEEENS1_10collective13CollectiveMmaINS1_37MainloopSm90TmaGmmaWarpSpecializedFP8ILi7ENS5_IJNS4_1CILi1EEESB_SB_EEENS1_35KernelTmaWarpSpecializedCooperativeEEENS5_IJNSA_ILi128EEESF_NSA_ILi32EEEEEENS_12float_e5m2_tENS5_IJlSB_lEEESI_SJ_NS4_8TiledMMAINS4_8MMA_AtomIJNS4_4SM904GMMA31MMA_64x128x32_F32E5M2E5M2_SS_TNILNSN_7ScaleInE1ELSP_1EEEEEENS4_6LayoutINS5_IJNSA_ILi2EEESB_SB_EEENS5_IJSB_NSA_ILi0EEESV_EEEEENS5_IJNS4_10UnderscoreESY_SY_EEEEENS4_13SM90_TMA_LOADENS4_14ComposedLayoutINS4_7SwizzleILi1ELi4ELi3EEENS4_18smem_ptr_flag_bitsILi8EEENSS_INS5_IJNSA_ILi8EEESG_EEENS5_IJSG_SB_EEEEEEEvNS4_8identityES11_S1B_vS1C_EENS_8epilogue10collective6detail29Sm90TmaWarpSpecializedAdapterINS1F_15DefaultEpilogueISI_SJ_SJ_NS1E_6thread17LinearCombinationISI_Li1EffLNS1J_9ScaleType4KindE0ELNS_15FloatRoundStyleE2ESI_EENS1_15EpilogueDefaultEEEEEvvEEEEvNT_6ParamsE)
        /*0008*/ 	.word	0x000000a8


	//----- nvinfo : EIATTR_FRAME_SIZE
	.align		4
.L_12:
        /*000c*/ 	.byte	0x04, 0x11
        /*000e*/ 	.short	(.L_14 - .L_13)
	.align		4
.L_13:
        /*0010*/ 	.word	index@(_ZN7cutlass13device_kernelINS_4gemm6kernel13GemmUniversalIN4cute5tupleIJiiiiEEENS1_10collective13CollectiveMmaINS1_37MainloopSm90TmaGmmaWarpSpecializedFP8ILi7ENS5_IJNS4_1CILi1EEESB_SB_EEENS1_35KernelTmaWarpSpecializedCooperativeEEENS5_IJNSA_ILi128EEESF_NSA_ILi32EEEEEENS_12float_e5m2_tENS5_IJlSB_lEEESI_SJ_NS4_8TiledMMAINS4_8MMA_AtomIJNS4_4SM904GMMA31MMA_64x128x32_F32E5M2E5M2_SS_TNILNSN_7ScaleInE1ELSP_1EEEEEENS4_6LayoutINS5_IJNSA_ILi2EEESB_SB_EEENS5_IJSB_NSA_ILi0EEESV_EEEEENS5_IJNS4_10UnderscoreESY_SY_EEEEENS4_13SM90_TMA_LOADENS4_14ComposedLayoutINS4_7SwizzleILi1ELi4ELi3EEENS4_18smem_ptr_flag_bitsILi8EEENSS_INS5_IJNSA_ILi8EEESG_EEENS5_IJSG_SB_EEEEEEEvNS4_8identityES11_S1B_vS1C_EENS_8epilogue10collective6detail29Sm90TmaWarpSpecializedAdapterINS1F_15DefaultEpilogueISI_SJ_SJ_NS1E_6thread17LinearCombinationISI_Li1EffLNS1J_9ScaleType4KindE0ELNS_15FloatRoundStyleE2ESI_EENS1_15EpilogueDefaultEEEEEvvEEEEvNT_6ParamsE)
        /*0014*/ 	.word	0x00000000


	//----- nvinfo : EIATTR_MIN_STACK_SIZE
	.align		4
.L_14:
        /*0018*/ 	.byte	0x04, 0x12
        /*001a*/ 	.short	(.L_16 - .L_15)
	.align		4
.L_15:
        /*001c*/ 	.word	index@(_ZN7cutlass13device_kernelINS_4gemm6kernel13GemmUniversalIN4cute5tupleIJiiiiEEENS1_10collective13CollectiveMmaINS1_37MainloopSm90TmaGmmaWarpSpecializedFP8ILi7ENS5_IJNS4_1CILi1EEESB_SB_EEENS1_35KernelTmaWarpSpecializedCooperativeEEENS5_IJNSA_ILi128EEESF_NSA_ILi32EEEEEENS_12float_e5m2_tENS5_IJlSB_lEEESI_SJ_NS4_8TiledMMAINS4_8MMA_AtomIJNS4_4SM904GMMA31MMA_64x128x32_F32E5M2E5M2_SS_TNILNSN_7ScaleInE1ELSP_1EEEEEENS4_6LayoutINS5_IJNSA_ILi2EEESB_SB_EEENS5_IJSB_NSA_ILi0EEESV_EEEEENS5_IJNS4_10UnderscoreESY_SY_EEEEENS4_13SM90_TMA_LOADENS4_14ComposedLayoutINS4_7SwizzleILi1ELi4ELi3EEENS4_18smem_ptr_flag_bitsILi8EEENSS_INS5_IJNSA_ILi8EEESG_EEENS5_IJSG_SB_EEEEEEEvNS4_8identityES11_S1B_vS1C_EENS_8epilogue10collective6detail29Sm90TmaWarpSpecializedAdapterINS1F_15DefaultEpilogueISI_SJ_SJ_NS1E_6thread17LinearCombinationISI_Li1EffLNS1J_9ScaleType4KindE0ELNS_15FloatRoundStyleE2ESI_EENS1_15EpilogueDefaultEEEEEvvEEEEvNT_6ParamsE)
        /*0020*/ 	.word	0x00000000
.L_16:


//--------------------- .nv.compat                --------------------------
	.section	.nv.compat,"",@"SHT_CUDA_COMPAT_INFO"
	.align	4
        /*0000*/ 	.byte	0x02, 0x09, 0x01, 0x00, 0x02, 0x02, 0x04, 0x00, 0x02, 0x05, 0x05, 0x00, 0x03, 0x07, 0x01, 0x01
        /*0010*/ 	.byte	0x02, 0x03, 0x01, 0x00, 0x02, 0x06, 0x01, 0x00, 0x04, 0x0b, 0x08, 0x00, 0x00, 0x00, 0x00, 0x00
        /*0020*/ 	.byte	0x00, 0x00, 0x00, 0x00


//--------------------- .nv.info._ZN7cutlass13device_kernelINS_4gemm6kernel13GemmUniversalIN4cute5tupleIJiiiiEEENS1_10collective13CollectiveMmaINS1_37MainloopSm90TmaGmmaWarpSpecializedFP8ILi7ENS5_IJNS4_1CILi1EEESB_SB_EEENS1_35KernelTmaWarpSpecializedCooperativeEEENS5_IJNSA_ILi128EEESF_NSA_ILi32EEEEEENS_12float_e5m2_tENS5_IJlSB_lEEESI_SJ_NS4_8TiledMMAINS4_8MMA_AtomIJNS4_4SM904GMMA31MMA_64x128x32_F32E5M2E5M2_SS_TNILNSN_7ScaleInE1ELSP_1EEEEEENS4_6LayoutINS5_IJNSA_ILi2EEESB_SB_EEENS5_IJSB_NSA_ILi0EEESV_EEEEENS5_IJNS4_10UnderscoreESY_SY_EEEEENS4_13SM90_TMA_LOADENS4_14ComposedLayoutINS4_7SwizzleILi1ELi4ELi3EEENS4_18smem_ptr_flag_bitsILi8EEENSS_INS5_IJNSA_ILi8EEESG_EEENS5_IJSG_SB_EEEEEEEvNS4_8identityES11_S1B_vS1C_EENS_8epilogue10collective6detail29Sm90TmaWarpSpecializedAdapterINS1F_15DefaultEpilogueISI_SJ_SJ_NS1E_6thread17LinearCombinationISI_Li1EffLNS1J_9ScaleType4KindE0ELNS_15FloatRoundStyleE2ESI_EENS1_15EpilogueDefaultEEEEEvvEEEEvNT_6ParamsE --------------------------
	.section	.nv.info._ZN7cutlass13device_kernelINS_4gemm6kernel13GemmUniversalIN4cute5tupleIJiiiiEEENS1_10collective13CollectiveMmaINS1_37MainloopSm90TmaGmmaWarpSpecializedFP8ILi7ENS5_IJNS4_1CILi1EEESB_SB_EEENS1_35KernelTmaWarpSpecializedCooperativeEEENS5_IJNSA_ILi128EEESF_NSA_ILi32EEEEEENS_12float_e5m2_tENS5_IJlSB_lEEESI_SJ_NS4_8TiledMMAINS4_8MMA_AtomIJNS4_4SM904GMMA31MMA_64x128x32_F32E5M2E5M2_SS_TNILNSN_7ScaleInE1ELSP_1EEEEEENS4_6LayoutINS5_IJNSA_ILi2EEESB_SB_EEENS5_IJSB_NSA_ILi0EEESV_EEEEENS5_IJNS4_10UnderscoreESY_SY_EEEEENS4_13SM90_TMA_LOADENS4_14ComposedLayoutINS4_7SwizzleILi1ELi4ELi3EEENS4_18smem_ptr_flag_bitsILi8EEENSS_INS5_IJNSA_ILi8EEESG_EEENS5_IJSG_SB_EEEEEEEvNS4_8identityES11_S1B_vS1C_EENS_8epilogue10collective6detail29Sm90TmaWarpSpecializedAdapterINS1F_15DefaultEpilogueISI_SJ_SJ_NS1E_6thread17LinearCombinationISI_Li1EffLNS1J_9ScaleType4KindE0ELNS_15FloatRoundStyleE2ESI_EENS1_15EpilogueDefaultEEEEEvvEEEEvNT_6ParamsE,"",@"SHT_CUDA_INFO"
	.sectionflags	@""
	.align	4


	//----- nvinfo : EIATTR_CUDA_API_VERSION
	.align		4
        /*0000*/ 	.byte	0x04, 0x37
        /*0002*/ 	.short	(.L_18 - .L_17)
.L_17:
        /*0004*/ 	.word	0x00000082


	//----- nvinfo : EIATTR_KPARAM_INFO
	.align		4
.L_18:
        /*0008*/ 	.byte	0x04, 0x17
        /*000a*/ 	.short	(.L_20 - .L_19)
.L_19:
        /*000c*/ 	.word	0x00000000
        /*0010*/ 	.short	0x0000
        /*0012*/ 	.short	0x0070
        /*0014*/ 	.byte	0x00, 0xf0, 0x01, 0x10


	//----- nvinfo : EIATTR_SPARSE_MMA_MASK
	.align		4
.L_20:
        /*0018*/ 	.byte	0x03, 0x50
        /*001a*/ 	.short	0x0000


	//----- nvinfo : EIATTR_MAXREG_COUNT
	.align		4
        /*001c*/ 	.byte	0x03, 0x1b
        /*001e*/ 	.short	0x00a8


	//----- nvinfo : EIATTR_NUM_BARRIERS
	.align		4
        /*0020*/ 	.byte	0x02, 0x4c
        /*0022*/ 	.byte	0x01
	.zero		1


	//----- nvinfo : EIATTR_MERCURY_ISA_VERSION
	.align		4
        /*0024*/ 	.byte	0x03, 0x5f
        /*0026*/ 	.short	0x0101


	//----- nvinfo : EIATTR_INT_WARP_WIDE_INSTR_OFFSETS
	.align		4
        /*0028*/ 	.byte	0x04, 0x31
        /*002a*/ 	.short	(.L_22 - .L_21)


	//   ....[0]....
.L_21:
        /*002c*/ 	.word	0x00000430


	//   ....[1]....
        /*0030*/ 	.word	0x00000440


	//   ....[2]....
        /*0034*/ 	.word	0x00000530


	//----- nvinfo : EIATTR_COOP_GROUP_MASK_REGIDS
	.align		4
.L_22:
        /*0038*/ 	.byte	0x04, 0x29
        /*003a*/ 	.short	(.L_24 - .L_23)


	//   ....[0]....
.L_23:
        /*003c*/ 	.word	0xffffffff


	//   ....[1]....
        /*0040*/ 	.word	0xffffffff


	//   ....[2]....
        /*0044*/ 	.word	0xffffffff


	//   ....[3]....
        /*0048*/ 	.word	0xffffffff


	//   ....[4]....
        /*004c*/ 	.word	0xffffffff


	//----- nvinfo : EIATTR_COOP_GROUP_INSTR_OFFSETS
	.align		4
.L_24:
        /*0050*/ 	.byte	0x04, 0x28
        /*0052*/ 	.short	(.L_26 - .L_25)


	//   ....[0]....
.L_25:
        /*0054*/ 	.word	0x00000060


	//   ....[1]....
        /*0058*/ 	.word	0x00000070


	//   ....[2]....
        /*005c*/ 	.word	0x00000130


	//   ....[3]....
        /*0060*/ 	.word	0x00000320


	//   ....[4]....
        /*0064*/ 	.word	0x00001020


	//----- nvinfo : EIATTR_REG_RECONFIG
	.align		4
.L_26:
        /*0068*/ 	.byte	0x01, 0x54
	.zero		2


	//----- nvinfo : EIATTR_MBARRIER_INSTR_OFFSETS
	.align		4
        /*006c*/ 	.byte	0x04, 0x39
        /*006e*/ 	.short	(.L_28 - .L_27)


	//   ....[0]....
.L_27:
        /*0070*/ 	.word	0x00000230
        /*0074*/ 	.word	0x000000ff
        /*0078*/ 	.word	0x00000000
        /*007c*/ 	.short	0x0100
        /*007e*/ 	.byte	0x08
	.zero		1


	//   ....[1]....
        /*0080*/ 	.word	0x00000240
        /*0084*/ 	.word	0x000000ff
        /*0088*/ 	.word	0x00000038
        /*008c*/ 	.short	0x0100
        /*008e*/ 	.byte	0x08
	.zero		1


	//   ....[2]....
        /*0090*/ 	.word	0x00000250
        /*0094*/ 	.word	0x000000ff
        /*0098*/ 	.word	0x00000008
        /*009c*/ 	.short	0x0100
        /*009e*/ 	.byte	0x08
	.zero		1


	//   ....[3]....
        /*00a0*/ 	.word	0x00000260
        /*00a4*/ 	.word	0x000000ff
        /*00a8*/ 	.word	0x00000040
        /*00ac*/ 	.short	0x0100
        /*00ae*/ 	.byte	0x08
	.zero		1


	//   ....[4]....
        /*00b0*/ 	.word	0x00000270
        /*00b4*/ 	.word	0x000000ff
        /*00b8*/ 	.word	0x00000010
        /*00bc*/ 	.short	0x0100
        /*00be*/ 	.byte	0x08
	.zero		1


	//   ....[5]....
        /*00c0*/ 	.word	0x00000280
        /*00c4*/ 	.word	0x000000ff
        /*00c8*/ 	.word	0x00000048
        /*00cc*/ 	.short	0x0100
        /*00ce*/ 	.byte	0x08
	.zero		1


	//   ....[6]....
        /*00d0*/ 	.word	0x00000290
        /*00d4*/ 	.word	0x000000ff
        /*00d8*/ 	.word	0x00000018
        /*00dc*/ 	.short	0x0100
        /*00de*/ 	.byte	0x08
	.zero		1


	//   ....[7]....
        /*00e0*/ 	.word	0x000002a0
        /*00e4*/ 	.word	0x000000ff
        /*00e8*/ 	.word	0x00000050
        /*00ec*/ 	.short	0x0100
        /*00ee*/ 	.byte	0x08
	.zero		1


	//   ....[8]....
        /*00f0*/ 	.word	0x000002b0
        /*00f4*/ 	.word	0x000000ff
        /*00f8*/ 	.word	0x00000020
        /*00fc*/ 	.short	0x0100
        /*00fe*/ 	.byte	0x08
	.zero		1


	//   ....[9]....
        /*0100*/ 	.word	0x000002c0
        /*0104*/ 	.word	0x000000ff
        /*0108*/ 	.word	0x00000058
        /*010c*/ 	.short	0x0100
        /*010e*/ 	.byte	0x08
	.zero		1


	//   ....[10]....
        /*0110*/ 	.word	0x000002d0
        /*0114*/ 	.word	0x000000ff
        /*0118*/ 	.word	0x00000028
        /*011c*/ 	.short	0x0100
        /*011e*/ 	.byte	0x08
	.zero		1


	//   ....[11]....
        /*0120*/ 	.word	0x000002e0
        /*0124*/ 	.word	0x000000ff
        /*0128*/ 	.word	0x00000060
        /*012c*/ 	.short	0x0100
        /*012e*/ 	.byte	0x08
	.zero		1


	//   ....[12]....
        /*0130*/ 	.word	0x000002f0
        /*0134*/ 	.word	0x000000ff
        /*0138*/ 	.word	0x00000030
        /*013c*/ 	.short	0x0100
        /*013e*/ 	.byte	0x08
	.zero		1


	//   ....[13]....
        /*0140*/ 	.word	0x00000300
        /*0144*/ 	.word	0x000000ff
        /*0148*/ 	.word	0x00000068
        /*014c*/ 	.short	0x0100
        /*014e*/ 	.byte	0x08
	.zero		1


	//   ....[14]....
        /*0150*/ 	.word	0x00000580
        /*0154*/ 	.word	0x000000ff
        /*0158*/ 	.word	0x00000080
        /*015c*/ 	.short	0x0100
        /*015e*/ 	.byte	0x06
	.zero		1


	//   ....[15]....
        /*0160*/ 	.word	0x000005e0
        /*0164*/ 	.word	0x000000ff
        /*0168*/ 	.word	0x00000088
        /*016c*/ 	.short	0x0100
        /*016e*/ 	.byte	0x06
	.zero		1


	//   ....[16]....
        /*0170*/ 	.word	0x00001550
        /*0174*/ 	.word	0x000000ff
        /*0178*/ 	.word	0x00000000
        /*017c*/ 	.short	0x010a
        /*017e*/ 	.byte	0x06
	.zero		1


	//   ....[17]....
        /*0180*/ 	.word	0x00001590
        /*0184*/ 	.word	0x000000ff
        /*0188*/ 	.word	0x00000000
        /*018c*/ 	.short	0x010a
        /*018e*/ 	.byte	0x06
	.zero		1


	//   ....[18]....
        /*0190*/ 	.word	0x00001e70
        /*0194*/ 	.word	0x000000ff
        /*0198*/ 	.word	0x00000000
        /*019c*/ 	.short	0x010a
        /*019e*/ 	.byte	0x0c
	.zero		1


	//   ....[19]....
        /*01a0*/ 	.word	0x00001eb0
        /*01a4*/ 	.word	0x000000ff
        /*01a8*/ 	.word	0x00000000
        /*01ac*/ 	.short	0x010a
        /*01ae*/ 	.byte	0x0c
	.zero		1


	//   ....[20]....
        /*01b0*/ 	.word	0x00002490
        /*01b4*/ 	.word	0x000000ff
        /*01b8*/ 	.word	0x00000000
        /*01bc*/ 	.short	0x0101
        /*01be*/ 	.byte	0x08
	.zero		1


	//   ....[21]....
        /*01c0*/ 	.word	0x00002b00
        /*01c4*/ 	.word	0x000000ff
        /*01c8*/ 	.word	0x00000000
        /*01cc*/ 	.short	0x0101
        /*01ce*/ 	.byte	0x06
	.zero		1


	//   ....[22]....
        /*01d0*/ 	.word	0x000084b0
        /*01d4*/ 	.word	0x00000013
        /*01d8*/ 	.word	0x00000038
        /*01dc*/ 	.short	0x010a
        /*01de*/ 	.byte	0x3f
	.zero		1


	//   ....[23]....
        /*01e0*/ 	.word	0x00008870
        /*01e4*/ 	.word	0x00000008
        /*01e8*/ 	.word	0x00000088
        /*01ec*/ 	.short	0x0101
        /*01ee*/ 	.byte	0x3f
	.zero		1


	//   ....[24]....
        /*01f0*/ 	.word	0x00008f60
        /*01f4*/ 	.word	0x00000006
        /*01f8*/ 	.word	0x00000000
        /*01fc*/ 	.short	0x010a
        /*01fe*/ 	.byte	0x3f
	.zero		1


	//   ....[25]....
        /*0200*/ 	.word	0x00008fe0
        /*0204*/ 	.word	0x00000007
        /*0208*/ 	.word	0x00000000
        /*020c*/ 	.short	0x010a
        /*020e*/ 	.byte	0x3f
	.zero		1


	//   ....[26]....
        /*0210*/ 	.word	0x00009070
        /*0214*/ 	.word	0x00000006
        /*0218*/ 	.word	0x00000000
        /*021c*/ 	.short	0x010a
        /*021e*/ 	.byte	0x3f
	.zero		1


	//   ....[27]....
        /*0220*/ 	.word	0x00009100
        /*0224*/ 	.word	0x00000009
        /*0228*/ 	.word	0x00000000
        /*022c*/ 	.short	0x010a
        /*022e*/ 	.byte	0x3f
	.zero		1


	//   ....[28]....
        /*0230*/ 	.word	0x00009190
        /*0234*/ 	.word	0x0000000a
        /*0238*/ 	.word	0x00000000
        /*023c*/ 	.short	0x010a
        /*023e*/ 	.byte	0x3f
	.zero		1


	//   ....[29]....
        /*0240*/ 	.word	0x00009220
        /*0244*/ 	.word	0x0000000b
        /*0248*/ 	.word	0x00000000
        /*024c*/ 	.short	0x010a
        /*024e*/ 	.byte	0x3f
	.zero		1


	//   ....[30]....
        /*0250*/ 	.word	0x000092b0
        /*0254*/ 	.word	0x00000003
        /*0258*/ 	.word	0x00000000
        /*025c*/ 	.short	0x010a
        /*025e*/ 	.byte	0x3f
	.zero		1


	//   ....[31]....
        /*0260*/ 	.word	0x00009320
        /*0264*/ 	.word	0x0000000b
        /*0268*/ 	.word	0x00000000
        /*026c*/ 	.short	0x010a
        /*026e*/ 	.byte	0x3f
	.zero		1


	//   ....[32]....
        /*0270*/ 	.word	0x00009380
        /*0274*/ 	.word	0x0000008c
        /*0278*/ 	.word	0x00000000
        /*027c*/ 	.short	0x010a
        /*027e*/ 	.byte	0x3f
	.zero		1


	//   ....[33]....
        /*0280*/ 	.word	0x00009450
        /*0284*/ 	.word	0x00000013
        /*0288*/ 	.word	0x00000038
        /*028c*/ 	.short	0x010a
        /*028e*/ 	.byte	0x3f
	.zero		1


	//   ....[34]....
        /*0290*/ 	.word	0x00009530
        /*0294*/ 	.word	0x00000006
        /*0298*/ 	.word	0x00000000
        /*029c*/ 	.short	0x010a
        /*029e*/ 	.byte	0x3f
	.zero		1


	//   ....[35]....
        /*02a0*/ 	.word	0x00009580
        /*02a4*/ 	.word	0x00000007
        /*02a8*/ 	.word	0x00000000
        /*02ac*/ 	.short	0x010a
        /*02ae*/ 	.byte	0x3f
	.zero		1


	//   ....[36]....
        /*02b0*/ 	.word	0x000095d0
        /*02b4*/ 	.word	0x00000006
        /*02b8*/ 	.word	0x00000000
        /*02bc*/ 	.short	0x010a
        /*02be*/ 	.byte	0x3f
	.zero		1


	//   ....[37]....
        /*02c0*/ 	.word	0x00009620
        /*02c4*/ 	.word	0x00000009
        /*02c8*/ 	.word	0x00000000
        /*02cc*/ 	.short	0x010a
        /*02ce*/ 	.byte	0x3f
	.zero		1


	//   ....[38]....
        /*02d0*/ 	.word	0x00009670
        /*02d4*/ 	.word	0x0000000a
        /*02d8*/ 	.word	0x00000000
        /*02dc*/ 	.short	0x010a
        /*02de*/ 	.byte	0x3f
	.zero		1


	//   ....[39]....
        /*02e0*/ 	.word	0x000096c0
        /*02e4*/ 	.word	0x0000000b
        /*02e8*/ 	.word	0x00000000
        /*02ec*/ 	.short	0x010a
        /*02ee*/ 	.byte	0x3f
	.zero		1


	//----- nvinfo : EIATTR_NUM_MBARRIERS
	.align		4
.L_28:
        /*02f0*/ 	.byte	0x03, 0x38
        /*02f2*/ 	.short	0x0010


	//----- nvinfo : EIATTR_EXIT_INSTR_OFFSETS
	.align		4
        /*02f4*/ 	.byte	0x04, 0x1c
        /*02f6*/ 	.short	(.L_30 - .L_29)


	//   ....[0]....
.L_29:
        /*02f8*/ 	.word	0x00000630


	//   ....[1]....
        /*02fc*/ 	.word	0x00000ef0


	//   ....[2]....
        /*0300*/ 	.word	0x00007b20


	//   ....[3]....
        /*0304*/ 	.word	0x00008150


	//   ....[4]....
        /*0308*/ 	.word	0x00009300


	//----- nvinfo : EIATTR_MAX_THREADS
	.align		4
.L_30:
        /*030c*/ 	.byte	0x04, 0x05
        /*030e*/ 	.short	(.L_32 - .L_31)
.L_31:
        /*0310*/ 	.word	0x00000180
        /*0314*/ 	.word	0x00000001
        /*0318*/ 	.word	0x00000001


	//----- nvinfo : EIATTR_CRS_STACK_SIZE
	.align		4
.L_32:
        /*031c*/ 	.byte	0x04, 0x1e
        /*031e*/ 	.short	(.L_34 - .L_33)
.L_33:
        /*0320*/ 	.word	0x00000000


	//----- nvinfo : EIATTR_CBANK_PARAM_SIZE
	.align		4
.L_34:
        /*0324*/ 	.byte	0x03, 0x19
        /*0326*/ 	.short	0x0470


	//----- nvinfo : EIATTR_PARAM_CBANK
	.align		4
        /*0328*/ 	.byte	0x04, 0x0a
        /*032a*/ 	.short	(.L_36 - .L_35)
	.align		4
.L_35:
        /*032c*/ 	.word	index@(.nv.constant0._ZN7cutlass13device_kernelINS_4gemm6kernel13GemmUniversalIN4cute5tupleIJiiiiEEENS1_10collective13CollectiveMmaINS1_37MainloopSm90TmaGmmaWarpSpecializedFP8ILi7ENS5_IJNS4_1CILi1EEESB_SB_EEENS1_35KernelTmaWarpSpecializedCooperativeEEENS5_IJNSA_ILi128EEESF_NSA_ILi32EEEEEENS_12float_e5m2_tENS5_IJlSB_lEEESI_SJ_NS4_8TiledMMAINS4_8MMA_AtomIJNS4_4SM904GMMA31MMA_64x128x32_F32E5M2E5M2_SS_TNILNSN_7ScaleInE1ELSP_1EEEEEENS4_6LayoutINS5_IJNSA_ILi2EEESB_SB_EEENS5_IJSB_NSA_ILi0EEESV_EEEEENS5_IJNS4_10UnderscoreESY_SY_EEEEENS4_13SM90_TMA_LOADENS4_14ComposedLayoutINS4_7SwizzleILi1ELi4ELi3EEENS4_18smem_ptr_flag_bitsILi8EEENSS_INS5_IJNSA_ILi8EEESG_EEENS5_IJSG_SB_EEEEEEEvNS4_8identityES11_S1B_vS1C_EENS_8epilogue10collective6detail29Sm90TmaWarpSpecializedAdapterINS1F_15DefaultEpilogueISI_SJ_SJ_NS1E_6thread17LinearCombinationISI_Li1EffLNS1J_9ScaleType4KindE0ELNS_15FloatRoundStyleE2ESI_EENS1_15EpilogueDefaultEEEEEvvEEEEvNT_6ParamsE)
        /*0330*/ 	.short	0x0210
        /*0332*/ 	.short	0x0470


	//----- nvinfo : EIATTR_SW_WAR
	.align		4
.L_36:
        /*0334*/ 	.byte	0x04, 0x36
        /*0336*/ 	.short	(.L_38 - .L_37)
.L_37:
        /*0338*/ 	.word	0x00000008
.L_38:


//--------------------- .nv.callgraph             --------------------------
	.section	.nv.callgraph,"",@"SHT_CUDA_CALLGRAPH"
	.align	4
	.sectionentsize	8
	.align		4
        /*0000*/ 	.word	0x00000000
	.align		4
        /*0004*/ 	.word	0xffffffff
	.align		4
        /*0008*/ 	.word	0x00000000
	.align		4
        /*000c*/ 	.word	0xfffffffe
	.align		4
        /*0010*/ 	.word	0x00000000
	.align		4
        /*0014*/ 	.word	0xfffffffd
	.align		4
        /*0018*/ 	.word	0x00000000
	.align		4
        /*001c*/ 	.word	0xfffffffc


//--------------------- .nv.constant4             --------------------------
	.section	.nv.constant4,"a",@progbits
	.align	8
	.align		8
.nv.constant4:
        /*0000*/ 	.dword	_ZN40_INTERNAL_fdb362a1_4_k_cu_d05f815a_288654cuda3std3__45__cpo5beginE
	.align		8
        /*0008*/ 	.dword	_ZN40_INTERNAL_fdb362a1_4_k_cu_d05f815a_288654cuda3std3__45__cpo3endE
	.align		8
        /*0010*/ 	.dword	_ZN40_INTERNAL_fdb362a1_4_k_cu_d05f815a_288654cuda3std3__45__cpo6cbeginE
	.align		8
        /*0018*/ 	.dword	_ZN40_INTERNAL_fdb362a1_4_k_cu_d05f815a_288654cuda3std3__45__cpo4cendE
	.align		8
        /*0020*/ 	.dword	_ZN40_INTERNAL_fdb362a1_4_k_cu_d05f815a_288654cuda3std3__442_GLOBAL__N__fdb362a1_4_k_cu_d05f815a_288656ignoreE
	.align		8
        /*0028*/ 	.dword	_ZN40_INTERNAL_fdb362a1_4_k_cu_d05f815a_288654cuda3std3__419piecewise_constructE
	.align		8
        /*0030*/ 	.dword	_ZN40_INTERNAL_fdb362a1_4_k_cu_d05f815a_288654cuda3std3__48in_placeE
	.align		8
        /*0038*/ 	.dword	_ZN40_INTERNAL_fdb362a1_4_k_cu_d05f815a_288654cuda3std6ranges3__45__cpo4swapE
	.align		8
        /*0040*/ 	.dword	_ZN40_INTERNAL_fdb362a1_4_k_cu_d05f815a_288654cuda3std6ranges3__45__cpo9iter_moveE
	.align		8
        /*0048*/ 	.dword	_ZN40_INTERNAL_fdb362a1_4_k_cu_d05f815a_288654cute7productE
	.align		8
        /*0050*/ 	.dword	_ZN40_INTERNAL_fdb362a1_4_k_cu_d05f815a_288654cute1_E


//--------------------- .text._ZN7cutlass13device_kernelINS_4gemm6kernel13GemmUniversalIN4cute5tupleIJiiiiEEENS1_10collective13CollectiveMmaINS1_37MainloopSm90TmaGmmaWarpSpecializedFP8ILi7ENS5_IJNS4_1CILi1EEESB_SB_EEENS1_35KernelTmaWarpSpecializedCooperativeEEENS5_IJNSA_ILi128EEESF_NSA_ILi32EEEEEENS_12float_e5m2_tENS5_IJlSB_lEEESI_SJ_NS4_8TiledMMAINS4_8MMA_AtomIJNS4_4SM904GMMA31MMA_64x128x32_F32E5M2E5M2_SS_TNILNSN_7ScaleInE1ELSP_1EEEEEENS4_6LayoutINS5_IJNSA_ILi2EEESB_SB_EEENS5_IJSB_NSA_ILi0EEESV_EEEEENS5_IJNS4_10UnderscoreESY_SY_EEEEENS4_13SM90_TMA_LOADENS4_14ComposedLayoutINS4_7SwizzleILi1ELi4ELi3EEENS4_18smem_ptr_flag_bitsILi8EEENSS_INS5_IJNSA_ILi8EEESG_EEENS5_IJSG_SB_EEEEEEEvNS4_8identityES11_S1B_vS1C_EENS_8epilogue10collective6detail29Sm90TmaWarpSpecializedAdapterINS1F_15DefaultEpilogueISI_SJ_SJ_NS1E_6thread17LinearCombinationISI_Li1EffLNS1J_9ScaleType4KindE0ELNS_15FloatRoundStyleE2ESI_EENS1_15EpilogueDefaultEEEEEvvEEEEvNT_6ParamsE --------------------------
	.section	.text._ZN7cutlass13device_kernelINS_4gemm6kernel13GemmUniversalIN4cute5tupleIJiiiiEEENS1_10collective13CollectiveMmaINS1_37MainloopSm90TmaGmmaWarpSpecializedFP8ILi7ENS5_IJNS4_1CILi1EEESB_SB_EEENS1_35KernelTmaWarpSpecializedCooperativeEEENS5_IJNSA_ILi128EEESF_NSA_ILi32EEEEEENS_12float_e5m2_tENS5_IJlSB_lEEESI_SJ_NS4_8TiledMMAINS4_8MMA_AtomIJNS4_4SM904GMMA31MMA_64x128x32_F32E5M2E5M2_SS_TNILNSN_7ScaleInE1ELSP_1EEEEEENS4_6LayoutINS5_IJNSA_ILi2EEESB_SB_EEENS5_IJSB_NSA_ILi0EEESV_EEEEENS5_IJNS4_10UnderscoreESY_SY_EEEEENS4_13SM90_TMA_LOADENS4_14ComposedLayoutINS4_7SwizzleILi1ELi4ELi3EEENS4_18smem_ptr_flag_bitsILi8EEENSS_INS5_IJNSA_ILi8EEESG_EEENS5_IJSG_SB_EEEEEEEvNS4_8identityES11_S1B_vS1C_EENS_8epilogue10collective6detail29Sm90TmaWarpSpecializedAdapterINS1F_15DefaultEpilogueISI_SJ_SJ_NS1E_6thread17LinearCombinationISI_Li1EffLNS1J_9ScaleType4KindE0ELNS_15FloatRoundStyleE2ESI_EENS1_15EpilogueDefaultEEEEEvvEEEEvNT_6ParamsE,"ax",@progbits
	.align	128
.text._ZN7cutlass13device_kernelINS_4gemm6kernel13GemmUniversalIN4cute5tupleIJiiiiEEENS1_10collective13CollectiveMmaINS1_37MainloopSm90TmaGmmaWarpSpecializedFP8ILi7ENS5_IJNS4_1CILi1EEESB_SB_EEENS1_35KernelTmaWarpSpecializedCooperativeEEENS5_IJNSA_ILi128EEESF_NSA_ILi32EEEEEENS_12float_e5m2_tENS5_IJlSB_lEEESI_SJ_NS4_8TiledMMAINS4_8MMA_AtomIJNS4_4SM904GMMA31MMA_64x128x32_F32E5M2E5M2_SS_TNILNSN_7ScaleInE1ELSP_1EEEEEENS4_6LayoutINS5_IJNSA_ILi2EEESB_SB_EEENS5_IJSB_NSA_ILi0EEESV_EEEEENS5_IJNS4_10UnderscoreESY_SY_EEEEENS4_13SM90_TMA_LOADENS4_14ComposedLayoutINS4_7SwizzleILi1ELi4ELi3EEENS4_18smem_ptr_flag_bitsILi8EEENSS_INS5_IJNSA_ILi8EEESG_EEENS5_IJSG_SB_EEEEEEEvNS4_8identityES11_S1B_vS1C_EENS_8epilogue10collective6detail29Sm90TmaWarpSpecializedAdapterINS1F_15DefaultEpilogueISI_SJ_SJ_NS1E_6thread17LinearCombinationISI_Li1EffLNS1J_9ScaleType4KindE0ELNS_15FloatRoundStyleE2ESI_EENS1_15EpilogueDefaultEEEEEvvEEEEvNT_6ParamsE:
        .type           _ZN7cutlass13device_kernelINS_4gemm6kernel13GemmUniversalIN4cute5tupleIJiiiiEEENS1_10collective13CollectiveMmaINS1_37MainloopSm90TmaGmmaWarpSpecializedFP8ILi7ENS5_IJNS4_1CILi1EEESB_SB_EEENS1_35KernelTmaWarpSpecializedCooperativeEEENS5_IJNSA_ILi128EEESF_NSA_ILi32EEEEEENS_12float_e5m2_tENS5_IJlSB_lEEESI_SJ_NS4_8TiledMMAINS4_8MMA_AtomIJNS4_4SM904GMMA31MMA_64x128x32_F32E5M2E5M2_SS_TNILNSN_7ScaleInE1ELSP_1EEEEEENS4_6LayoutINS5_IJNSA_ILi2EEESB_SB_EEENS5_IJSB_NSA_ILi0EEESV_EEEEENS5_IJNS4_10UnderscoreESY_SY_EEEEENS4_13SM90_TMA_LOADENS4_14ComposedLayoutINS4_7SwizzleILi1ELi4ELi3EEENS4_18smem_ptr_flag_bitsILi8EEENSS_INS5_IJNSA_ILi8EEESG_EEENS5_IJSG_SB_EEEEEEEvNS4_8identityES11_S1B_vS1C_EENS_8epilogue10collective6detail29Sm90TmaWarpSpecializedAdapterINS1F_15DefaultEpilogueISI_SJ_SJ_NS1E_6thread17LinearCombinationISI_Li1EffLNS1J_9ScaleType4KindE0ELNS_15FloatRoundStyleE2ESI_EENS1_15EpilogueDefaultEEEEEvvEEEEvNT_6ParamsE,@function
        .size           _ZN7cutlass13device_kernelINS_4gemm6kernel13GemmUniversalIN4cute5tupleIJiiiiEEENS1_10collective13CollectiveMmaINS1_37MainloopSm90TmaGmmaWarpSpecializedFP8ILi7ENS5_IJNS4_1CILi1EEESB_SB_EEENS1_35KernelTmaWarpSpecializedCooperativeEEENS5_IJNSA_ILi128EEESF_NSA_ILi32EEEEEENS_12float_e5m2_tENS5_IJlSB_lEEESI_SJ_NS4_8TiledMMAINS4_8MMA_AtomIJNS4_4SM904GMMA31MMA_64x128x32_F32E5M2E5M2_SS_TNILNSN_7ScaleInE1ELSP_1EEEEEENS4_6LayoutINS5_IJNSA_ILi2EEESB_SB_EEENS5_IJSB_NSA_ILi0EEESV_EEEEENS5_IJNS4_10UnderscoreESY_SY_EEEEENS4_13SM90_TMA_LOADENS4_14ComposedLayoutINS4_7SwizzleILi1ELi4ELi3EEENS4_18smem_ptr_flag_bitsILi8EEENSS_INS5_IJNSA_ILi8EEESG_EEENS5_IJSG_SB_EEEEEEEvNS4_8identityES11_S1B_vS1C_EENS_8epilogue10collective6detail29Sm90TmaWarpSpecializedAdapterINS1F_15DefaultEpilogueISI_SJ_SJ_NS1E_6thread17LinearCombinationISI_Li1EffLNS1J_9ScaleType4KindE0ELNS_15FloatRoundStyleE2ESI_EENS1_15EpilogueDefaultEEEEEvvEEEEvNT_6ParamsE,(.L_x_207 - _ZN7cutlass13device_kernelINS_4gemm6kernel13GemmUniversalIN4cute5tupleIJiiiiEEENS1_10collective13CollectiveMmaINS1_37MainloopSm90TmaGmmaWarpSpecializedFP8ILi7ENS5_IJNS4_1CILi1EEESB_SB_EEENS1_35KernelTmaWarpSpecializedCooperativeEEENS5_IJNSA_ILi128EEESF_NSA_ILi32EEEEEENS_12float_e5m2_tENS5_IJlSB_lEEESI_SJ_NS4_8TiledMMAINS4_8MMA_AtomIJNS4_4SM904GMMA31MMA_64x128x32_F32E5M2E5M2_SS_TNILNSN_7ScaleInE1ELSP_1EEEEEENS4_6LayoutINS5_IJNSA_ILi2EEESB_SB_EEENS5_IJSB_NSA_ILi0EEESV_EEEEENS5_IJNS4_10UnderscoreESY_SY_EEEEENS4_13SM90_TMA_LOADENS4_14ComposedLayoutINS4_7SwizzleILi1ELi4ELi3EEENS4_18smem_ptr_flag_bitsILi8EEENSS_INS5_IJNSA_ILi8EEESG_EEENS5_IJSG_SB_EEEEEEEvNS4_8identityES11_S1B_vS1C_EENS_8epilogue10collective6detail29Sm90TmaWarpSpecializedAdapterINS1F_15DefaultEpilogueISI_SJ_SJ_NS1E_6thread17LinearCombinationISI_Li1EffLNS1J_9ScaleType4KindE0ELNS_15FloatRoundStyleE2ESI_EENS1_15EpilogueDefaultEEEEEvvEEEEvNT_6ParamsE)
        .other          _ZN7cutlass13device_kernelINS_4gemm6kernel13GemmUniversalIN4cute5tupleIJiiiiEEENS1_10collective13CollectiveMmaINS1_37MainloopSm90TmaGmmaWarpSpecializedFP8ILi7ENS5_IJNS4_1CILi1EEESB_SB_EEENS1_35KernelTmaWarpSpecializedCooperativeEEENS5_IJNSA_ILi128EEESF_NSA_ILi32EEEEEENS_12float_e5m2_tENS5_IJlSB_lEEESI_SJ_NS4_8TiledMMAINS4_8MMA_AtomIJNS4_4SM904GMMA31MMA_64x128x32_F32E5M2E5M2_SS_TNILNSN_7ScaleInE1ELSP_1EEEEEENS4_6LayoutINS5_IJNSA_ILi2EEESB_SB_EEENS5_IJSB_NSA_ILi0EEESV_EEEEENS5_IJNS4_10UnderscoreESY_SY_EEEEENS4_13SM90_TMA_LOADENS4_14ComposedLayoutINS4_7SwizzleILi1ELi4ELi3EEENS4_18smem_ptr_flag_bitsILi8EEENSS_INS5_IJNSA_ILi8EEESG_EEENS5_IJSG_SB_EEEEEEEvNS4_8identityES11_S1B_vS1C_EENS_8epilogue10collective6detail29Sm90TmaWarpSpecializedAdapterINS1F_15DefaultEpilogueISI_SJ_SJ_NS1E_6thread17LinearCombinationISI_Li1EffLNS1J_9ScaleType4KindE0ELNS_15FloatRoundStyleE2ESI_EENS1_15EpilogueDefaultEEEEEvvEEEEvNT_6ParamsE,@"STO_CUDA_ENTRY STV_DEFAULT"
_ZN7cutlass13device_kernelINS_4gemm6kernel13GemmUniversalIN4cute5tupleIJiiiiEEENS1_10collective13CollectiveMmaINS1_37MainloopSm90TmaGmmaWarpSpecializedFP8ILi7ENS5_IJNS4_1CILi1EEESB_SB_EEENS1_35KernelTmaWarpSpecializedCooperativeEEENS5_IJNSA_ILi128EEESF_NSA_ILi32EEEEEENS_12float_e5m2_tENS5_IJlSB_lEEESI_SJ_NS4_8TiledMMAINS4_8MMA_AtomIJNS4_4SM904GMMA31MMA_64x128x32_F32E5M2E5M2_SS_TNILNSN_7ScaleInE1ELSP_1EEEEEENS4_6LayoutINS5_IJNSA_ILi2EEESB_SB_EEENS5_IJSB_NSA_ILi0EEESV_EEEEENS5_IJNS4_10UnderscoreESY_SY_EEEEENS4_13SM90_TMA_LOADENS4_14ComposedLayoutINS4_7SwizzleILi1ELi4ELi3EEENS4_18smem_ptr_flag_bitsILi8EEENSS_INS5_IJNSA_ILi8EEESG_EEENS5_IJSG_SB_EEEEEEEvNS4_8identityES11_S1B_vS1C_EENS_8epilogue10collective6detail29Sm90TmaWarpSpecializedAdapterINS1F_15DefaultEpilogueISI_SJ_SJ_NS1E_6thread17LinearCombinationISI_Li1EffLNS1J_9ScaleType4KindE0ELNS_15FloatRoundStyleE2ESI_EENS1_15EpilogueDefaultEEEEEvvEEEEvNT_6ParamsE:
[----:B------:R-:W-:Y:S01]  /*0000*/  LDC R1, c[0x0][0x28] ;  /* 0x00000a00ff017b82 */ /* 0x000fe20000000800 */
[----:B------:R-:W0:Y:S01]  /*0010*/  S2R R0, SR_TID.X ;  /* 0x0000000000007919 */ /* 0x000e220000002100 */
[----:B------:R-:W-:Y:S01]  /*0020*/  ELECT P0, URZ, PT ;  /* 0x00000000003f782f */ /* 0x000fe20003800000 */
[----:B------:R-:W-:Y:S01]  /*0030*/  BSSY B0, `(.L_x_0) ;  /* 0x000000f000007945 */ /* 0x000fe20003800000 */
[--C-:B0-----:R-:W-:Y:S02]  /*0040*/  SHF.R.U32.HI R2, RZ, 0x5, R0.reuse ;  /* 0x00000005ff027819 */ /* 0x101fe40000011600 */
[----:B------:R-:W-:-:S03]  /*0050*/  SHF.R.U32.HI R3, RZ, 0x7, R0 ;  /* 0x00000007ff037819 */ /* 0x000fc60000011600 */
[----:B------:R-:W0:Y:S04]  /*0060*/  SHFL.IDX PT, R5, R2, RZ, 0x1f ;  /* 0x00001fff02057589 */ /* 0x000e2800000e0000 */
[----:B------:R1:W2:Y:S01]  /*0070*/  SHFL.IDX PT, R6, R3, RZ, 0x1f ;  /* 0x00001fff03067589 */ /* 0x0002a200000e0000 */
[----:B0-----:R-:W-:-:S13]  /*0080*/  ISETP.NE.OR P0, PT, R5, RZ, !P0 ;  /* 0x000000ff0500720c */ /* 0x001fda0004705670 */
[----:B-12---:R-:W-:Y:S05]  /*0090*/  @P0 BRA `(.L_x_1) ;  /* 0x0000000000200947 */ /* 0x006fea0003800000 */
[----:B------:R-:W-:Y:S02]  /*00a0*/  ULDC.64 UR4, c[0x0][0x198] ;  /* 0x0000660000047ab9 */ /* 0x000fe40000000a00 */
[----:B------:R-:W-:Y:S02]  /*00b0*/  UIADD3 UR6, UP0, UR4, 0xf0, URZ ;  /* 0x000000f004067890 */ /* 0x000fe4000ff1e03f */
[----:B------:R-:W-:Y:S02]  /*00c0*/  UIADD3 UR4, UP1, UR4, 0x1f0, URZ ;  /* 0x000001f004047890 */ /* 0x000fe4000ff3e03f */
[----:B------:R-:W-:Y:S02]  /*00d0*/  UIADD3.X UR7, URZ, UR5, URZ, UP0, !UPT ;  /* 0x000000053f077290 */ /* 0x000fe400087fe43f */
[----:B------:R-:W-:-:S07]  /*00e0*/  UIADD3.X UR5, URZ, UR5, URZ, UP1, !UPT ;  /* 0x000000053f057290 */ /* 0x000fce0008ffe43f */
[----:B------:R0:W-:Y:S02]  /*00f0*/  UTMACCTL.PF [UR6] ;  /* 0x00000000060079b9 */ /* 0x0001e40008040000 */
[----:B------:R0:W-:Y:S02]  /*0100*/  UTMACCTL.PF [UR4] ;  /* 0x00000000040079b9 */ /* 0x0001e40008040000 */
[----:B0-----:R-:W-:Y:S01]  /*0110*/  NOP ;  /* 0x0000000000007918 */ /* 0x001fe20000000000 */
.L_x_1:
[----:B------:R-:W-:Y:S05]  /*0120*/  BSYNC B0 ;  /* 0x0000000000007941 */ /* 0x000fea0003800000 */
.L_x_0:
[----:B------:R-:W0:Y:S02]  /*0130*/  SHFL.IDX PT, R3, R2, RZ, 0x1f ;  /* 0x00001fff02037589 */ /* 0x000e2400000e0000 */
[----:B0-----:R-:W-:-:S13]  /*0140*/  ISETP.NE.AND P0, PT, R3, RZ, PT ;  /* 0x000000ff0300720c */ /* 0x001fda0003f05270 */
[----:B------:R-:W-:Y:S05]  /*0150*/  @P0 BRA `(.L_x_2) ;  /* 0x0000000000700947 */ /* 0x000fea0003800000 */
[----:B------:R-:W0:Y:S01]  /*0160*/  S2UR UR8, SR_CgaCtaId ;  /* 0x00000000000879c3 */ /* 0x000e220000008800 */
[----:B------:R-:W-:Y:S01]  /*0170*/  UMOV UR4, 0x400 ;  /* 0x0000040000047882 */ /* 0x000fe20000000000 */
[----:B------:R-:W-:Y:S01]  /*0180*/  UMOV UR5, 0x1 ;  /* 0x0000000100057882 */ /* 0x000fe20000000000 */
[----:B------:R-:W-:Y:S01]  /*0190*/  UMOV UR6, 0x100 ;  /* 0x0000010000067882 */ /* 0x000fe20000000000 */
[----:B------:R-:W-:Y:S01]  /*01a0*/  ELECT P0, URZ, PT ;  /* 0x00000000003f782f */ /* 0x000fe20003800000 */
[----:B------:R-:W-:-:S04]  /*01b0*/  UIADD3 UR6, -UR6, 0x100000, URZ ;  /* 0x0010000006067890 */ /* 0x000fc8000fffe13f */
[----:B------:R-:W-:Y:S02]  /*01c0*/  USHF.L.U32 UR7, UR6, 0xb, URZ ;  /* 0x0000000b06077899 */ /* 0x000fe4000800063f */
[----:B------:R-:W-:Y:S02]  /*01d0*/  USHF.L.U32 UR6, UR6, 0x1, URZ ;  /* 0x0000000106067899 */ /* 0x000fe4000800063f */
[----:B0-----:R-:W-:Y:S02]  /*01e0*/  ULEA UR8, UR8, UR4, 0x18 ;  /* 0x0000000408087291 */ /* 0x001fe4000f8ec03f */
[----:B------:R-:W-:-:S04]  /*01f0*/  UIADD3 UR4, -UR5, 0x100000, URZ ;  /* 0x0010000005047890 */ /* 0x000fc8000fffe13f */
[----:B------:R-:W-:Y:S02]  /*0200*/  USHF.L.U32 UR5, UR4, 0xb, URZ ;  /* 0x0000000b04057899 */ /* 0x000fe4000800063f */
[----:B------:R-:W-:Y:S01]  /*0210*/  USHF.L.U32 UR4, UR4, 0x1, URZ ;  /* 0x0000000104047899 */ /* 0x000fe2000800063f */
[----:B------:R-:W0:Y:S11]  /*0220*/  FENCE.VIEW.ASYNC.S ;  /* 0x00000000000073c6 */ /* 0x000e360000000000 */
[----:B0-----:R0:W1:Y:S01]  /*0230*/  SYNCS.EXCH.64 URZ, [UR8], UR4 ;  /* 0x00000004083f75b2 */ /* 0x0010620008000100 */
[----:B------:R0:W2:Y:S01]  /*0240*/  SYNCS.EXCH.64 URZ, [UR8+0x38], UR6 ;  /* 0x00003806083f75b2 */ /* 0x0000a20008000100 */
[----:B------:R0:W3:Y:S01]  /*0250*/  SYNCS.EXCH.64 URZ, [UR8+0x8], UR4 ;  /* 0x00000804083f75b2 */ /* 0x0000e20008000100 */
[----:B------:R0:W4:Y:S01]  /*0260*/  SYNCS.EXCH.64 URZ, [UR8+0x40], UR6 ;  /* 0x00004006083f75b2 */ /* 0x0001220008000100 */
[----:B------:R0:W0:Y:S01]  /*0270*/  SYNCS.EXCH.64 URZ, [UR8+0x10], UR4 ;  /* 0x00001004083f75b2 */ /* 0x0000220008000100 */
        /* <DEDUP_REMOVED lines=9> */
[----:B------:R-:W-:Y:S01]  /*0310*/  NOP ;  /* 0x0000000000007918 */ /* 0x000fe20000000000 */
.L_x_2:
[----:B------:R-:W5:Y:S01]  /*0320*/  SHFL.IDX PT, R2, R2, RZ, 0x1f ;  /* 0x00001fff02027589 */ /* 0x000f6200000e0000 */
[----:B------:R-:W1:Y:S01]  /*0330*/  LDC R3, c[0x0][0x65c] ;  /* 0x00019700ff037b82 */ /* 0x000e620000000800 */
[----:B------:R-:W-:Y:S02]  /*0340*/  ELECT P0, URZ, PT ;  /* 0x00000000003f782f */ /* 0x000fe40003800000 */
[----:B------:R-:W-:Y:S01]  /*0350*/  SHF.R.S32.HI R4, RZ, 0x1f, R5 ;  /* 0x0000001fff047819 */ /* 0x000fe20000011405 */
[----:B------:R-:W2:Y:S01]  /*0360*/  S2R R10, SR_CTAID.Y ;  /* 0x00000000000a7919 */ /* 0x000ea20000002600 */
[----:B0-----:R-:W-:Y:S01]  /*0370*/  UMOV UR4, 0x20 ;  /* 0x0000002000047882 */ /* 0x001fe20000000000 */
[C---:B------:R-:W-:Y:S01]  /*0380*/  ISETP.NE.AND P3, PT, R6.reuse, RZ, PT ;  /* 0x000000ff0600720c */ /* 0x040fe20003f65270 */
[----:B------:R-:W-:Y:S01]  /*0390*/  VIADD R11, R6, 0xffffffff ;  /* 0xffffffff060b7836 */ /* 0x000fe20000000000 */
[----:B------:R-:W0:Y:S01]  /*03a0*/  S2R R8, SR_CTAID.X ;  /* 0x0000000000087919 */ /* 0x000e220000002500 */
[----:B------:R-:W-:Y:S01]  /*03b0*/  LEA.HI R4, R4, R5, RZ, 0x2 ;  /* 0x0000000504047211 */ /* 0x000fe200078f10ff */
[----:B------:R-:W-:Y:S01]  /*03c0*/  NOP ;  /* 0x0000000000007918 */ /* 0x000fe20000000000 */
[----:B------:R-:W-:Y:S01]  /*03d0*/  NOP ;  /* 0x0000000000007918 */ /* 0x000fe20000000000 */
[----:B------:R-:W-:-:S02]  /*03e0*/  ISETP.GE.U32.AND P1, PT, R11, 0x2, PT ;  /* 0x000000020b00780c */ /* 0x000fc40003f26070 */
[----:B------:R-:W-:-:S05]  /*03f0*/  LOP3.LUT R4, R4, 0xfffffffc, RZ, 0xc0, !PT ;  /* 0xfffffffc04047812 */ /* 0x000fca00078ec0ff */
[----:B------:R-:W-:Y:S01]  /*0400*/  IMAD.IADD R5, R5, 0x1, -R4 ;  /* 0x0000000105057824 */ /* 0x000fe200078e0a04 */
[----:B-----5:R-:W-:Y:S02]  /*0410*/  ISETP.NE.OR P0, PT, R2, RZ, !P0 ;  /* 0x000000ff0200720c */ /* 0x020fe40004705670 */
[----:B-1----:R-:W-:-:S11]  /*0420*/  ISETP.NE.AND P2, PT, R3, 0x1, PT ;  /* 0x000000010300780c */ /* 0x002fd60003f45270 */
[----:B------:R-:W-:Y:S01]  /*0430*/  VOTEU.ALL UP0, P0 ;  /* 0x00000000003f7886 */ /* 0x000fe20000000000 */
[----:B------:R-:W-:Y:S01]  /*0440*/  VOTEU.ALL UP1, P0 ;  /* 0x00000000003f7886 */ /* 0x000fe20000020000 */
[----:B------:R-:W0:Y:S01]  /*0450*/  @P2 LDC R9, c[0x0][0x10] ;  /* 0x00000400ff092b82 */ /* 0x000e220000000800 */
[----:B--2---:R-:W-:Y:S02]  /*0460*/  @P2 IMAD.MOV.U32 R2, RZ, RZ, R10 ;  /* 0x000000ffff022224 */ /* 0x004fe400078e000a */
[----:B------:R-:W-:Y:S01]  /*0470*/  @!UP0 UMOV UR6, 0x400 ;  /* 0x0000040000068882 */ /* 0x000fe20000000000 */
[----:B------:R-:W-:-:S04]  /*0480*/  @!UP0 UIADD3 UR4, -UR4, 0x100000, URZ ;  /* 0x0010000004048890 */ /* 0x000fc8000fffe13f */
[----:B------:R-:W-:Y:S02]  /*0490*/  @!UP0 USHF.L.U32 UR5, UR4, 0xb, URZ ;  /* 0x0000000b04058899 */ /* 0x000fe4000800063f */
[----:B------:R-:W-:Y:S01]  /*04a0*/  @!UP0 USHF.L.U32 UR4, UR4, 0x1, URZ ;  /* 0x0000000104048899 */ /* 0x000fe2000800063f */
[----:B------:R-:W-:Y:S02]  /*04b0*/  @P2 IMAD.MOV.U32 R3, RZ, RZ, RZ ;  /* 0x000000ffff032224 */ /* 0x000fe400078e00ff */
[----:B------:R-:W-:Y:S01]  /*04c0*/  @P2 IMAD.MOV.U32 R13, RZ, RZ, RZ ;  /* 0x000000ffff0d2224 */ /* 0x000fe200078e00ff */
[----:B------:R-:W1:Y:S08]  /*04d0*/  @!UP0 S2UR UR7, SR_CgaCtaId ;  /* 0x00000000000789c3 */ /* 0x000e700000008800 */
[----:B------:R-:W2:Y:S01]  /*04e0*/  @!P2 LDC R7, c[0x0][0xc] ;  /* 0x00000300ff07ab82 */ /* 0x000ea20000000800 */
[----:B0-----:R-:W-:-:S04]  /*04f0*/  @P2 IMAD.WIDE.U32 R2, R8, R9, R2 ;  /* 0x0000000908022225 */ /* 0x001fc800078e0002 */
[----:B------:R-:W-:Y:S02]  /*0500*/  IMAD.MOV.U32 R9, RZ, RZ, RZ ;  /* 0x000000ffff097224 */ /* 0x000fe400078e00ff */
[----:B------:R-:W-:Y:S01]  /*0510*/  @P2 IMAD.IADD R3, R3, 0x1, R13 ;  /* 0x0000000103032824 */ /* 0x000fe200078e020d */
[----:B-1----:R-:W-:Y:S01]  /*0520*/  @!UP0 ULEA UR6, UR7, UR6, 0x18 ;  /* 0x0000000607068291 */ /* 0x002fe2000f8ec03f */
[----:B------:R-:W-:Y:S01]  /*0530*/  VOTEU.ALL UP0, P0 ;  /* 0x00000000003f7886 */ /* 0x000fe20000000000 */
[----:B------:R-:W-:-:S04]  /*0540*/  ISETP.NE.AND P0, PT, R5, 0x3, PT ;  /* 0x000000030500780c */ /* 0x000fc80003f05270 */
[----:B------:R-:W-:-:S04]  /*0550*/  ISETP.EQ.OR P0, PT, R5, RZ, !P0 ;  /* 0x000000ff0500720c */ /* 0x000fc80004702670 */
[----:B------:R-:W-:Y:S01]  /*0560*/  ISETP.EQ.AND P0, PT, R6, RZ, P0 ;  /* 0x000000ff0600720c */ /* 0x000fe20000702270 */
[----:B------:R-:W0:Y:S02]  /*0570*/  FENCE.VIEW.ASYNC.S ;  /* 0x00000000000073c6 */ /* 0x000e240000000000 */
[----:B0-----:R0:W3:Y:S01]  /*0580*/  @!UP0 SYNCS.EXCH.64 URZ, [UR6+0x80], UR4 ;  /* 0x00008004063f85b2 */ /* 0x0010e20008000100 */
[----:B--2---:R-:W-:Y:S01]  /*0590*/  @!P2 IMAD.WIDE.U32 R6, R7, R10, R8 ;  /* 0x0000000a0706a225 */ /* 0x004fe200078e0008 */
[----:B------:R-:W-:-:S03]  /*05a0*/  SEL R4, RZ, 0x1, !P0 ;  /* 0x00000001ff047807 */ /* 0x000fc60004000000 */
[----:B------:R-:W-:Y:S02]  /*05b0*/  @!P2 IMAD.MOV.U32 R2, RZ, RZ, R6 ;  /* 0x000000ffff02a224 */ /* 0x000fe400078e0006 */
[----:B------:R-:W-:Y:S01]  /*05c0*/  @!P2 IMAD.MOV.U32 R3, RZ, RZ, R7 ;  /* 0x000000ffff03a224 */ /* 0x000fe200078e0007 */
[----:B------:R-:W-:Y:S01]  /*05d0*/  SEL R4, R4, 0x2, P1 ;  /* 0x0000000204047807 */ /* 0x000fe20000800000 */
[----:B------:R0:W3:Y:S01]  /*05e0*/  @!UP1 SYNCS.EXCH.64 URZ, [UR6+0x88], UR4 ;  /* 0x00008804063f95b2 */ /* 0x0000e20008000100 */
[----:B------:R-:W-:Y:S01]  /*05f0*/  NOP ;  /* 0x0000000000007918 */ /* 0x000fe20000000000 */
[----:B---34-:R-:W-:Y:S06]  /*0600*/  BAR.SYNC.DEFER_BLOCKING 0x0 ;  /* 0x0000000000007b1d */ /* 0x018fec0000010000 */
[----:B------:R-:W-:Y:S05]  /*0610*/  @!P3 BRA `(.L_x_3) ;  /* 0x000000740044b947 */ /* 0x000fea0003800000 */
[----:B------:R-:W-:-:S13]  /*0620*/  ISETP.GT.U32.AND P0, PT, R11, 0x1, PT ;  /* 0x000000010b00780c */ /* 0x000fda0003f04070 */
[----:B0-----:R-:W-:Y:S05]  /*0630*/  @P0 EXIT ;  /* 0x000000000000094d */ /* 0x001fea0003800000 */
[----:B------:R-:W-:Y:S01]  /*0640*/  ULDC.64 UR4, c[0x0][0x650] ;  /* 0x0001940000047ab9 */ /* 0x000fe20000000a00 */
[----:B------:R-:W-:Y:S01]  /*0650*/  PRMT R12, RZ, 0x7610, R12 ;  /* 0x00007610ff0c7816 */ /* 0x000fe2000000000c */
[----:B------:R-:W-:Y:S01]  /*0660*/  IMAD.MOV.U32 R6, RZ, RZ, -0x1 ;  /* 0xffffffffff067424 */ /* 0x000fe200078e00ff */
[----:B------:R-:W-:Y:S01]  /*0670*/  ISETP.GE.U32.AND P0, PT, R2, UR4, PT ;  /* 0x0000000402007c0c */ /* 0x000fe2000bf06070 */
[----:B------:R-:W-:Y:S02]  /*0680*/  IMAD.MOV.U32 R7, RZ, RZ, -0x1 ;  /* 0xffffffffff077424 */ /* 0x000fe400078e00ff */
[----:B------:R-:W-:Y:S01]  /*0690*/  IMAD.MOV.U32 R5, RZ, RZ, -0x1 ;  /* 0xffffffffff057424 */ /* 0x000fe200078e00ff */
[----:B------:R-:W-:-:S13]  /*06a0*/  ISETP.GE.U32.AND.EX P0, PT, R3, UR5, PT, P0 ;  /* 0x0000000503007c0c */ /* 0x000fda000bf06100 */
[----:B------:R-:W-:Y:S05]  /*06b0*/  @P0 BRA `(.L_x_4) ;  /* 0x00000004005c0947 */ /* 0x000fea0003800000 */
[----:B------:R-:W0:Y:S01]  /*06c0*/  LDC.64 R16, c[0x0][0x628] ;  /* 0x00018a00ff107b82 */ /* 0x000e220000000a00 */
[----:B------:R-:W-:Y:S02]  /*06d0*/  IMAD.MOV.U32 R6, RZ, RZ, R2 ;  /* 0x000000ffff067224 */ /* 0x000fe400078e0002 */
[----:B------:R-:W-:-:S05]  /*06e0*/  IMAD.MOV.U32 R7, RZ, RZ, R3 ;  /* 0x000000ffff077224 */ /* 0x000fca00078e0003 */
[----:B------:R-:W1:Y:S08]  /*06f0*/  LDC R18, c[0x0][0x630] ;  /* 0x00018c00ff127b82 */ /* 0x000e700000000800 */
[----:B------:R-:W2:Y:S01]  /*0700*/  LDC.64 R20, c[0x0][0x620] ;  /* 0x00018800ff147b82 */ /* 0x000ea20000000a00 */
[----:B0-----:R-:W-:-:S04]  /*0710*/  ISETP.NE.U32.AND P0, PT, R16, RZ, PT ;  /* 0x000000ff1000720c */ /* 0x001fc80003f05070 */
[----:B------:R-:W-:-:S13]  /*0720*/  ISETP.NE.AND.EX P0, PT, R17, RZ, PT, P0 ;  /* 0x000000ff1100720c */ /* 0x000fda0003f05300 */
[----:B-12---:R-:W-:Y:S05]  /*0730*/  @!P0 BRA `(.L_x_5) ;  /* 0x0000000000288947 */ /* 0x006fea0003800000 */
[----:B------:R-:W0:Y:S02]  /*0740*/  LDC R5, c[0x0][0x634] ;  /* 0x00018d00ff057b82 */ /* 0x000e240000000800 */
[----:B0-----:R-:W-:-:S05]  /*0750*/  IADD3 R5, P0, R2, R5, RZ ;  /* 0x0000000502057210 */ /* 0x001fca0007f1e0ff */
[----:B------:R-:W-:-:S04]  /*0760*/  IMAD.X R11, RZ, RZ, R3, P0 ;  /* 0x000000ffff0b7224 */ /* 0x000fc800000e0603 */
[----:B------:R-:W-:-:S04]  /*0770*/  IMAD.WIDE.U32 R6, R11, R16, RZ ;  /* 0x000000100b067225 */ /* 0x000fc800078e00ff */
[----:B------:R-:W-:-:S04]  /*0780*/  IMAD.WIDE.U32 R12, P0, R5, R17, R6 ;  /* 0x00000011050c7225 */ /* 0x000fc80007800006 */
[----:B------:R-:W-:-:S04]  /*0790*/  IMAD.WIDE.U32 R6, R5, R16, RZ ;  /* 0x0000001005067225 */ /* 0x000fc800078e00ff */
[----:B------:R-:W-:Y:S01]  /*07a0*/  IMAD.X R15, RZ, RZ, RZ, P0 ;  /* 0x000000ffff0f7224 */ /* 0x000fe200000e06ff */
[----:B------:R-:W-:Y:S01]  /*07b0*/  IADD3 RZ, P0, R7, R12, RZ ;  /* 0x0000000c07ff7210 */ /* 0x000fe20007f1e0ff */
[----:B------:R-:W-:-:S04]  /*07c0*/  IMAD.MOV.U32 R14, RZ, RZ, R13 ;  /* 0x000000ffff0e7224 */ /* 0x000fc800078e000d */
[----:B------:R-:W-:-:S08]  /*07d0*/  IMAD.WIDE.U32.X R6, R11, R17, R14, P0 ;  /* 0x000000110b067225 */ /* 0x000fd000000e040e */
.L_x_5:
[--C-:B------:R-:W-:Y:S01]  /*07e0*/  SHF.R.U64 R26, R6, R18, R7.reuse ;  /* 0x00000012061a7219 */ /* 0x100fe20000001207 */
[----:B------:R-:W0:Y:S01]  /*07f0*/  LDC.64 R22, c[0x0][0x640] ;  /* 0x00019000ff167b82 */ /* 0x000e220000000a00 */
[----:B------:R-:W-:Y:S01]  /*0800*/  I2FP.F32.U32 R5, R8 ;  /* 0x0000000800057245 */ /* 0x000fe20000201000 */
[----:B------:R-:W-:Y:S01]  /*0810*/  ULDC UR4, c[0x0][0x150] ;  /* 0x0000540000047ab9 */ /* 0x000fe20000000800 */
[----:B------:R-:W-:Y:S02]  /*0820*/  SHF.R.U32.HI R6, RZ, R18, R7 ;  /* 0x00000012ff067219 */ /* 0x000fe40000011607 */
[----:B------:R-:W-:Y:S01]  /*0830*/  IADD3 R11, P0, RZ, -R26, RZ ;  /* 0x8000001aff0b7210 */ /* 0x000fe20007f1e0ff */
[----:B------:R-:W-:Y:S01]  /*0840*/  FMUL R5, R5, UR4 ;  /* 0x0000000405057c20 */ /* 0x000fe20008400000 */
[----:B------:R-:W-:Y:S01]  /*0850*/  ULDC UR4, c[0x0][0x154] ;  /* 0x0000550000047ab9 */ /* 0x000fe20000000800 */
[----:B------:R-:W1:Y:S02]  /*0860*/  LDC R14, c[0x0][0x618] ;  /* 0x00018600ff0e7b82 */ /* 0x000e640000000800 */
[----:B------:R-:W-:-:S02]  /*0870*/  IMAD.X R13, RZ, RZ, ~R6, P0 ;  /* 0x000000ffff0d7224 */ /* 0x000fc400000e0e06 */
[----:B------:R-:W2:Y:S01]  /*0880*/  F2I.U32.TRUNC.NTZ R5, R5 ;  /* 0x0000000500057305 */ /* 0x000ea2000020f000 */
[----:B------:R-:W-:-:S03]  /*0890*/  IMAD.WIDE.U32 R6, R11, R20, R2 ;  /* 0x000000140b067225 */ /* 0x000fc600078e0002 */
[----:B------:R-:W3:Y:S01]  /*08a0*/  LDC R9, c[0x0][0x144] ;  /* 0x00005100ff097b82 */ /* 0x000ee20000000800 */
[----:B------:R-:W-:-:S04]  /*08b0*/  IMAD R12, R13, R20, RZ ;  /* 0x000000140d0c7224 */ /* 0x000fc800078e02ff */
[----:B------:R-:W-:Y:S02]  /*08c0*/  IMAD R11, R11, R21, R12 ;  /* 0x000000150b0b7224 */ /* 0x000fe400078e020c */
[----:B------:R-:W-:Y:S01]  /*08d0*/  IMAD.MOV.U32 R12, RZ, RZ, 0x1 ;  /* 0x00000001ff0c7424 */ /* 0x000fe200078e00ff */
[----:B------:R-:W4:Y:S01]  /*08e0*/  LDC R18, c[0x0][0x608] ;  /* 0x00018200ff127b82 */ /* 0x000f220000000800 */
[----:B------:R-:W-:Y:S01]  /*08f0*/  IMAD.IADD R11, R7, 0x1, R11 ;  /* 0x00000001070b7824 */ /* 0x000fe200078e020b */
[----:B0-----:R-:W-:Y:S01]  /*0900*/  ISETP.NE.U32.AND P0, PT, R22, RZ, PT ;  /* 0x000000ff1600720c */ /* 0x001fe20003f05070 */
[----:B--2---:R-:W-:-:S03]  /*0910*/  IMAD.MOV R7, RZ, RZ, -R5 ;  /* 0x000000ffff077224 */ /* 0x004fc600078e0a05 */
[----:B------:R-:W-:Y:S02]  /*0920*/  ISETP.NE.AND.EX P0, PT, R23, RZ, PT, P0 ;  /* 0x000000ff1700720c */ /* 0x000fe40003f05300 */
[----:B------:R-:W0:Y:S01]  /*0930*/  LDC R13, c[0x0][0x658] ;  /* 0x00019600ff0d7b82 */ /* 0x000e220000000800 */
[--C-:B-1----:R-:W-:Y:S02]  /*0940*/  SHF.R.U64 R16, R6, R14, R11.reuse ;  /* 0x0000000e06107219 */ /* 0x102fe4000000120b */
[----:B------:R-:W-:Y:S02]  /*0950*/  I2FP.F32.U32 R6, R10 ;  /* 0x0000000a00067245 */ /* 0x000fe40000201000 */
[----:B------:R-:W-:-:S03]  /*0960*/  SHF.R.U32.HI R11, RZ, R14, R11 ;  /* 0x0000000eff0b7219 */ /* 0x000fc6000001160b */
[----:B------:R-:W1:Y:S01]  /*0970*/  LDC R17, c[0x0][0x148] ;  /* 0x00005200ff117b82 */ /* 0x000e620000000800 */
[----:B---3--:R-:W-:Y:S02]  /*0980*/  IMAD R5, R9, R7, R8 ;  /* 0x0000000709057224 */ /* 0x008fe400078e0208 */
[----:B------:R-:W-:Y:S01]  /*0990*/  FMUL R7, R6, UR4 ;  /* 0x0000000406077c20 */ /* 0x000fe20008400000 */
[----:B------:R-:W-:-:S03]  /*09a0*/  IMAD.MOV.U32 R6, RZ, RZ, -0x1 ;  /* 0xffffffffff067424 */ /* 0x000fc600078e00ff */
[----:B------:R2:W3:Y:S01]  /*09b0*/  F2I.U32.TRUNC.NTZ R15, R7 ;  /* 0x00000007000f7305 */ /* 0x0004e2000020f000 */
[----:B------:R-:W1:Y:S01]  /*09c0*/  LDC R21, c[0x0][0x600] ;  /* 0x00018000ff157b82 */ /* 0x000e620000000800 */
[-CC-:B----4-:R-:W-:Y:S02]  /*09d0*/  SHF.R.U64 R27, R16, R18.reuse, R11.reuse ;  /* 0x00000012101b7219 */ /* 0x190fe4000000120b */
[----:B------:R-:W-:-:S05]  /*09e0*/  SHF.R.U32.HI R8, RZ, R18, R11 ;  /* 0x00000012ff087219 */ /* 0x000fca000001160b */
[----:B------:R-:W4:Y:S01]  /*09f0*/  LDC R20, c[0x0][0x648] ;  /* 0x00019200ff147b82 */ /* 0x000f220000000800 */
[-CC-:B0-----:R-:W-:Y:S02]  /*0a00*/  SHF.R.U64 R18, R27, R13.reuse, R8.reuse ;  /* 0x0000000d1b127219 */ /* 0x181fe40000001208 */
[-C--:B------:R-:W-:Y:S02]  /*0a10*/  SHF.L.U32 R6, R6, R13.reuse, RZ ;  /* 0x0000000d06067219 */ /* 0x080fe400000006ff */
[-C--:B------:R-:W-:Y:S02]  /*0a20*/  SHF.R.U32.HI R8, RZ, R13.reuse, R8 ;  /* 0x0000000dff087219 */ /* 0x080fe40000011608 */
[----:B------:R-:W-:Y:S01]  /*0a30*/  LOP3.LUT R14, RZ, R6, RZ, 0x33, !PT ;  /* 0x00000006ff0e7212 */ /* 0x000fe200078e33ff */
[----:B------:R-:W0:Y:S01]  /*0a40*/  LDC R25, c[0x0][0x638] ;  /* 0x00018e00ff197b82 */ /* 0x000e220000000800 */
[----:B------:R-:W-:Y:S01]  /*0a50*/  SHF.L.U32 R11, R12, R13, RZ ;  /* 0x0000000d0c0b7219 */ /* 0x000fe200000006ff */
[----:B------:R-:W-:-:S02]  /*0a60*/  IMAD.MOV.U32 R6, RZ, RZ, R18 ;  /* 0x000000ffff067224 */ /* 0x000fc400078e0012 */
[----:B--2---:R-:W-:-:S04]  /*0a70*/  IMAD.MOV.U32 R7, RZ, RZ, R8 ;  /* 0x000000ffff077224 */ /* 0x004fc800078e0008 */
[----:B------:R-:W2:Y:S01]  /*0a80*/  LDC R24, c[0x0][0x610] ;  /* 0x00018400ff187b82 */ /* 0x000ea20000000800 */
[----:B---3--:R-:W-:Y:S05]  /*0a90*/  @!P0 BRA `(.L_x_6) ;  /* 0x0000000000288947 */ /* 0x008fea0003800000 */
[----:B------:R-:W3:Y:S02]  /*0aa0*/  LDC R13, c[0x0][0x64c] ;  /* 0x00019300ff0d7b82 */ /* 0x000ee40000000800 */
[----:B---3--:R-:W-:-:S05]  /*0ab0*/  IADD3 R13, P0, R18, R13, RZ ;  /* 0x0000000d120d7210 */ /* 0x008fca0007f1e0ff */
        /* <DEDUP_REMOVED lines=8> */
.L_x_6:
[----:B----4-:R-:W-:Y:S01]  /*0b40*/  SHF.R.U64 R6, R6, R20, R7 ;  /* 0x0000001406067219 */ /* 0x010fe20000001207 */
[----:B-1----:R-:W-:Y:S01]  /*0b50*/  VIADD R7, R21, 0xffffffff ;  /* 0xffffffff15077836 */ /* 0x002fe20000000000 */
[----:B------:R-:W-:Y:S01]  /*0b60*/  LOP3.LUT R14, R27, R14, RZ, 0xc0, !PT ;  /* 0x0000000e1b0e7212 */ /* 0x000fe200078ec0ff */
[----:B------:R-:W-:Y:S02]  /*0b70*/  IMAD.MOV R15, RZ, RZ, -R15 ;  /* 0x000000ffff0f7224 */ /* 0x000fe400078e0a0f */
[----:B------:R-:W-:Y:S01]  /*0b80*/  IMAD.MOV R8, RZ, RZ, -R6 ;  /* 0x000000ffff087224 */ /* 0x000fe200078e0a06 */
[----:B------:R-:W-:Y:S01]  /*0b90*/  LOP3.LUT R7, R16, R7, RZ, 0xc0, !PT ;  /* 0x0000000710077212 */ /* 0x000fe200078ec0ff */
[----:B------:R-:W-:Y:S02]  /*0ba0*/  IMAD R14, R11, R6, R14 ;  /* 0x000000060b0e7224 */ /* 0x000fe400078e020e */
[----:B------:R-:W-:Y:S02]  /*0bb0*/  @P2 IMAD R5, R17, R15, R10 ;  /* 0x0000000f11052224 */ /* 0x000fe400078e020a */
[----:B0-----:R-:W-:-:S02]  /*0bc0*/  IMAD R6, R8, R25, R18 ;  /* 0x0000001908067224 */ /* 0x001fc400078e0212 */
[----:B--2---:R-:W-:Y:S02]  /*0bd0*/  IMAD R5, R14, R24, R5 ;  /* 0x000000180e057224 */ /* 0x004fe400078e0205 */
[----:B------:R-:W-:Y:S02]  /*0be0*/  IMAD R6, R6, R21, R7 ;  /* 0x0000001506067224 */ /* 0x000fe400078e0207 */
[----:B------:R-:W-:-:S03]  /*0bf0*/  IMAD.MOV.U32 R12, RZ, RZ, 0x1 ;  /* 0x00000001ff0c7424 */ /* 0x000fc600078e00ff */
[----:B------:R-:W-:Y:S02]  /*0c00*/  SEL R7, R6, R5, !P2 ;  /* 0x0000000506077207 */ /* 0x000fe40005000000 */
[----:B------:R-:W-:Y:S01]  /*0c10*/  SEL R6, R5, R6, !P2 ;  /* 0x0000000605067207 */ /* 0x000fe20005000000 */
[----:B------:R-:W-:-:S07]  /*0c20*/  IMAD.MOV.U32 R5, RZ, RZ, R26 ;  /* 0x000000ffff057224 */ /* 0x000fce00078e001a */
.L_x_4:
[----:B------:R-:W-:-:S08]  /*0c30*/  NOP ;  /* 0x0000000000007918 */ /* 0x000fd00000000000 */
[----:B------:R-:W0:Y:S02]  /*0c40*/  USETMAXREG.TRY_ALLOC.CTAPOOL UP0, 0xe8 ;  /* 0x000000e8000079c8 */ /* 0x000e240008000600 */
[----:B0-----:R-:W-:-:S13]  /*0c50*/  PLOP3.LUT P0, PT, PT, PT, UP0, 0x80, 0x0 ;  /* 0x000000000000781c */ /* 0x001fda0003f0f008 */
[----:B------:R-:W-:Y:S05]  /*0c60*/  @!P0 BRA `(.L_x_4) ;  /* 0xfffffffc00f08947 */ /* 0x000fea000383ffff */
[----:B------:R-:W-:Y:S01]  /*0c70*/  ULDC.64 UR4, c[0x0][0x598] ;  /* 0x0001660000047ab9 */ /* 0x000fe20000000a00 */
[----:B------:R-:W-:Y:S01]  /*0c80*/  ULDC.64 UR18, c[0x0][0x208] ;  /* 0x0000820000127ab9 */ /* 0x000fe20000000a00 */
[----:B------:R-:W-:-:S04]  /*0c90*/  ISETP.NE.U32.AND P0, PT, RZ, UR4, PT ;  /* 0x00000004ff007c0c */ /* 0x000fc8000bf05070 */
[----:B------:R-:W-:-:S13]  /*0ca0*/  ISETP.NE.AND.EX P0, PT, RZ, UR5, PT, P0 ;  /* 0x00000005ff007c0c */ /* 0x000fda000bf05300 */
[----:B------:R-:W-:Y:S05]  /*0cb0*/  @!P0 BRA `(.L_x_7) ;  /* 0x00000000001c8947 */ /* 0x000fea0003800000 */
[----:B------:R-:W0:Y:S02]  /*0cc0*/  LDC.64 R8, c[0x0][0x598] ;  /* 0x00016600ff087b82 */ /* 0x000e240000000a00 */
[----:B0-----:R-:W2:Y:S02]  /*0cd0*/  LDG.E.64 R8, desc[UR18][R8.64] ;  /* 0x0000001208087981 */ /* 0x001ea4000c1e1b00 */
[----:B--2---:R-:W-:-:S04]  /*0ce0*/  ISETP.NE.U32.AND P0, PT, R8, RZ, PT ;  /* 0x000000ff0800720c */ /* 0x004fc80003f05070 */
[----:B------:R-:W-:-:S13]  /*0cf0*/  ISETP.NE.AND.EX P0, PT, R9, RZ, PT, P0 ;  /* 0x000000ff0900720c */ /* 0x000fda0003f05300 */
[----:B------:R-:W-:Y:S05]  /*0d00*/  @!P0 BRA `(.L_x_7) ;  /* 0x0000000000088947 */ /* 0x000fea0003800000 */
[----:B------:R0:W5:Y:S01]  /*0d10*/  LD.E R8, desc[UR18][R8.64] ;  /* 0x0000001208087980 */ /* 0x000162000c101900 */
[----:B------:R-:W-:Y:S05]  /*0d20*/  BRA `(.L_x_8) ;  /* 0x0000000000207947 */ /* 0x000fea0003800000 */
.L_x_7:
[----:B------:R-:W-:Y:S02]  /*0d30*/  ULDC.64 UR4, c[0x0][0x588] ;  /* 0x0001620000047ab9 */ /* 0x000fe40000000a00 */
[----:B------:R-:W-:-:S04]  /*0d40*/  ISETP.NE.U32.AND P0, PT, RZ, UR4, PT ;  /* 0x00000004ff007c0c */ /* 0x000fc8000bf05070 */
[----:B------:R-:W-:-:S13]  /*0d50*/  ISETP.NE.AND.EX P0, PT, RZ, UR5, PT, P0 ;  /* 0x00000005ff007c0c */ /* 0x000fda000bf05300 */
[----:B------:R-:W-:Y:S05]  /*0d60*/  @!P0 BRA `(.L_x_9) ;  /* 0x00000000000c8947 */ /* 0x000fea0003800000 */
[----:B------:R-:W0:Y:S02]  /*0d70*/  LDC.64 R8, c[0x0][0x588] ;  /* 0x00016200ff087b82 */ /* 0x000e240000000a00 */
[----:B0-----:R1:W5:Y:S01]  /*0d80*/  LDG.E R8, desc[UR18][R8.64] ;  /* 0x0000001208087981 */ /* 0x001362000c1e1900 */
[----:B------:R-:W-:Y:S05]  /*0d90*/  BRA `(.L_x_8) ;  /* 0x0000000000047947 */ /* 0x000fea0003800000 */
.L_x_9:
[----:B------:R-:W2:Y:S02]  /*0da0*/  LDC R8, c[0x0][0x580] ;  /* 0x00016000ff087b82 */ /* 0x000ea40000000800 */
.L_x_8:
[----:B------:R-:W-:Y:S02]  /*0db0*/  ULDC.64 UR4, c[0x0][0x5a0] ;  /* 0x0001680000047ab9 */ /* 0x000fe40000000a00 */
[----:B------:R-:W-:-:S04]  /*0dc0*/  ISETP.NE.U32.AND P0, PT, RZ, UR4, PT ;  /* 0x00000004ff007c0c */ /* 0x000fc8000bf05070 */
[----:B------:R-:W-:-:S13]  /*0dd0*/  ISETP.NE.AND.EX P0, PT, RZ, UR5, PT, P0 ;  /* 0x00000005ff007c0c */ /* 0x000fda000bf05300 */
[----:B------:R-:W-:Y:S05]  /*0de0*/  @!P0 BRA `(.L_x_10) ;  /* 0x00000000001c8947 */ /* 0x000fea0003800000 */
[----:B------:R-:W3:Y:S02]  /*0df0*/  LDC.64 R10, c[0x0][0x5a0] ;  /* 0x00016800ff0a7b82 */ /* 0x000ee40000000a00 */
[----:B---3--:R-:W3:Y:S02]  /*0e00*/  LDG.E.64 R10, desc[UR18][R10.64] ;  /* 0x000000120a0a7981 */ /* 0x008ee4000c1e1b00 */
[----:B---3--:R-:W-:-:S04]  /*0e10*/  ISETP.NE.U32.AND P0, PT, R10, RZ, PT ;  /* 0x000000ff0a00720c */ /* 0x008fc80003f05070 */
[----:B------:R-:W-:-:S13]  /*0e20*/  ISETP.NE.AND.EX P0, PT, R11, RZ, PT, P0 ;  /* 0x000000ff0b00720c */ /* 0x000fda0003f05300 */
[----:B------:R-:W-:Y:S05]  /*0e30*/  @!P0 BRA `(.L_x_10) ;  /* 0x0000000000088947 */ /* 0x000fea0003800000 */
[----:B01----:R0:W5:Y:S01]  /*0e40*/  LD.E R9, desc[UR18][R10.64] ;  /* 0x000000120a097980 */ /* 0x003162000c101900 */
[----:B------:R-:W-:Y:S05]  /*0e50*/  BRA `(.L_x_11) ;  /* 0x0000000000207947 */ /* 0x000fea0003800000 */
.L_x_10:
[----:B------:R-:W-:Y:S02]  /*0e60*/  ULDC.64 UR4, c[0x0][0x590] ;  /* 0x0001640000047ab9 */ /* 0x000fe40000000a00 */
[----:B------:R-:W-:-:S04]  /*0e70*/  ISETP.NE.U32.AND P0, PT, RZ, UR4, PT ;  /* 0x00000004ff007c0c */ /* 0x000fc8000bf05070 */
[----:B------:R-:W-:-:S13]  /*0e80*/  ISETP.NE.AND.EX P0, PT, RZ, UR5, PT, P0 ;  /* 0x00000005ff007c0c */ /* 0x000fda000bf05300 */
[----:B------:R-:W-:Y:S05]  /*0e90*/  @!P0 BRA `(.L_x_12) ;  /* 0x00000000000c8947 */ /* 0x000fea0003800000 */
[----:B------:R-:W0:Y:S02]  /*0ea0*/  LDC.64 R10, c[0x0][0x590] ;  /* 0x00016400ff0a7b82 */ /* 0x000e240000000a00 */
[----:B01----:R1:W5:Y:S01]  /*0eb0*/  LDG.E R9, desc[UR18][R10.64] ;  /* 0x000000120a097981 */ /* 0x003362000c1e1900 */
[----:B------:R-:W-:Y:S05]  /*0ec0*/  BRA `(.L_x_11) ;  /* 0x0000000000047947 */ /* 0x000fea0003800000 */
.L_x_12:
[----:B01----:R-:W3:Y:S02]  /*0ed0*/  LDC R9, c[0x0][0x584] ;  /* 0x00016100ff097b82 */ /* 0x003ee40000000800 */
.L_x_11:
[----:B------:R-:W-:-:S13]  /*0ee0*/  LOP3.LUT P0, RZ, R12, 0xff, RZ, 0xc0, !PT ;  /* 0x000000ff0cff7812 */ /* 0x000fda000780c0ff */
[----:B------:R-:W-:Y:S05]  /*0ef0*/  @!P0 EXIT ;  /* 0x000000000000894d */ /* 0x000fea0003800000 */
[----:B------:R-:W-:Y:S01]  /*0f00*/  ULDC UR4, c[0x0][0x28c] ;  /* 0x0000a30000047ab9 */ /* 0x000fe20000000800 */
[----:B------:R-:W-:Y:S01]  /*0f10*/  LOP3.LUT R138, R4, 0x1, RZ, 0xfc, !PT ;  /* 0x00000001048a7812 */ /* 0x000fe200078efcff */
[----:B------:R-:W-:-:S04]  /*0f20*/  UIADD3 UR4, UR4, 0x1f, URZ ;  /* 0x0000001f04047890 */ /* 0x000fc8000fffe03f */
[----:B------:R-:W-:-:S04]  /*0f30*/  USHF.R.S32.HI UR5, URZ, 0x1f, UR4 ;  /* 0x0000001f3f057899 */ /* 0x000fc80008011404 */
[----:B------:R-:W-:-:S03]  /*0f40*/  ULEA.HI UR5, UR5, UR4, URZ, 0x5 ;  /* 0x0000000405057291 */ /* 0x000fc6000f8f283f */
[----:B------:R-:W-:Y:S01]  /*0f50*/  UMOV UR4, URZ ;  /* 0x0000003f00047c82 */ /* 0x000fe20008000000 */
[----:B------:R-:W-:-:S03]  /*0f60*/  USHF.R.S32.HI UR9, URZ, 0x5, UR5 ;  /* 0x000000053f097899 */ /* 0x000fc60008011405 */
[----:B------:R-:W-:-:S09]  /*0f70*/  UMOV UR5, URZ ;  /* 0x0000003f00057c82 */ /* 0x000fd20008000000 */
.L_x_165:
[----:B01----:R-:W-:Y:S01]  /*0f80*/  LOP3.LUT R10, R0, 0x80, RZ, 0xc0, !PT ;  /* 0x00000080000a7812 */ /* 0x003fe200078ec0ff */
[----:B------:R-:W0:Y:S01]  /*0f90*/  S2UR UR13, SR_CgaCtaId ;  /* 0x00000000000d79c3 */ /* 0x000e220000008800 */
[----:B------:R-:W-:Y:S01]  /*0fa0*/  UMOV UR12, 0x400 ;  /* 0x00000400000c7882 */ /* 0x000fe20000000000 */
[----:B------:R-:W-:Y:S01]  /*0fb0*/  UMOV UR6, URZ ;  /* 0x0000003f00067c82 */ /* 0x000fe20008000000 */
[----:B------:R-:W-:Y:S01]  /*0fc0*/  SHF.R.U32.HI R10, RZ, 0x7, R10 ;  /* 0x00000007ff0a7819 */ /* 0x000fe2000001160a */
[----:B------:R-:W-:Y:S01]  /*0fd0*/  UMOV UR7, URZ ;  /* 0x0000003f00077c82 */ /* 0x000fe20008000000 */
[----:B------:R-:W-:Y:S01]  /*0fe0*/  UMOV UR16, UR5 ;  /* 0x0000000500107c82 */ /* 0x000fe20008000000 */
[----:B------:R-:W-:Y:S02]  /*0ff0*/  CS2R R14, SRZ ;  /* 0x00000000000e7805 */ /* 0x000fe4000001ff00 */
[----:B------:R-:W-:Y:S01]  /*1000*/  CS2R R12, SRZ ;  /* 0x00000000000c7805 */ /* 0x000fe2000001ff00 */
[----:B------:R-:W1:Y:S01]  /*1010*/  LDC R11, c[0x0][0x28c] ;  /* 0x0000a300ff0b7b82 */ /* 0x000e620000000800 */
[----:B------:R-:W4:Y:S01]  /*1020*/  SHFL.IDX PT, R10, R10, RZ, 0x1f ;  /* 0x00001fff0a0a7589 */ /* 0x000f2200000e0000 */
[----:B------:R-:W-:-:S02]  /*1030*/  CS2R R16, SRZ ;  /* 0x0000000000107805 */ /* 0x000fc4000001ff00 */
[----:B------:R-:W-:Y:S02]  /*1040*/  CS2R R18, SRZ ;  /* 0x0000000000127805 */ /* 0x000fe4000001ff00 */
[----:B------:R-:W-:Y:S02]  /*1050*/  CS2R R20, SRZ ;  /* 0x0000000000147805 */ /* 0x000fe4000001ff00 */
[----:B------:R-:W-:Y:S02]  /*1060*/  CS2R R22, SRZ ;  /* 0x0000000000167805 */ /* 0x000fe4000001ff00 */
[----:B------:R-:W-:Y:S02]  /*1070*/  CS2R R88, SRZ ;  /* 0x0000000000587805 */ /* 0x000fe4000001ff00 */
[----:B------:R-:W-:Y:S02]  /*1080*/  CS2R R90, SRZ ;  /* 0x00000000005a7805 */ /* 0x000fe4000001ff00 */
        /* <DEDUP_REMOVED lines=16> */
[----:B-1----:R-:W-:Y:S02]  /*1190*/  ISETP.GE.AND P0, PT, R11, 0x1, PT ;  /* 0x000000010b00780c */ /* 0x002fe40003f06270 */
[----:B------:R-:W-:Y:S02]  /*11a0*/  CS2R R124, SRZ ;  /* 0x00000000007c7805 */ /* 0x000fe4000001ff00 */
[----:B----4-:R-:W-:-:S02]  /*11b0*/  R2UR UR8, R10 ;  /* 0x000000000a0872ca */ /* 0x010fc400000e0000 */
[----:B------:R-:W-:Y:S02]  /*11c0*/  CS2R R126, SRZ ;  /* 0x00000000007e7805 */ /* 0x000fe4000001ff00 */
[----:B------:R-:W-:Y:S02]  /*11d0*/  CS2R R128, SRZ ;  /* 0x0000000000807805 */ /* 0x000fe4000001ff00 */
[----:B------:R-:W-:Y:S02]  /*11e0*/  CS2R R130, SRZ ;  /* 0x0000000000827805 */ /* 0x000fe4000001ff00 */
[----:B------:R-:W-:Y:S02]  /*11f0*/  CS2R R132, SRZ ;  /* 0x0000000000847805 */ /* 0x000fe4000001ff00 */
[----:B------:R-:W-:Y:S02]  /*1200*/  CS2R R134, SRZ ;  /* 0x0000000000867805 */ /* 0x000fe4000001ff00 */
[----:B------:R-:W-:Y:S01]  /*1210*/  CS2R R136, SRZ ;  /* 0x0000000000887805 */ /* 0x000fe2000001ff00 */
[----:B------:R-:W-:Y:S01]  /*1220*/  IMAD.MOV.U32 R139, RZ, RZ, RZ ;  /* 0x000000ffff8b7224 */ /* 0x000fe200078e00ff */
[----:B------:R-:W-:Y:S01]  /*1230*/  CS2R R24, SRZ ;  /* 0x0000000000187805 */ /* 0x000fe2000001ff00 */
[----:B------:R-:W-:Y:S01]  /*1240*/  IMAD.MOV.U32 R141, RZ, RZ, RZ ;  /* 0x000000ffff8d7224 */ /* 0x000fe200078e00ff */
[----:B---3--:R-:W-:Y:S01]  /*1250*/  CS2R R26, SRZ ;  /* 0x00000000001a7805 */ /* 0x008fe2000001ff00 */
[----:B------:R-:W-:Y:S01]  /*1260*/  IMAD.U32 R142, RZ, RZ, UR4 ;  /* 0x00000004ff8e7e24 */ /* 0x000fe2000f8e00ff */
[----:B------:R-:W-:Y:S01]  /*1270*/  CS2R R28, SRZ ;  /* 0x00000000001c7805 */ /* 0x000fe2000001ff00 */
[----:B------:R-:W-:Y:S01]  /*1280*/  ULEA.HI UR10, UR8, UR8, URZ, 0x1 ;  /* 0x00000008080a7291 */ /* 0x000fe2000f8f083f */
[----:B------:R-:W-:-:S02]  /*1290*/  CS2R R30, SRZ ;  /* 0x00000000001e7805 */ /* 0x000fc4000001ff00 */
[----:B------:R-:W-:Y:S02]  /*12a0*/  CS2R R32, SRZ ;  /* 0x0000000000207805 */ /* 0x000fe4000001ff00 */
[----:B------:R-:W-:Y:S01]  /*12b0*/  CS2R R34, SRZ ;  /* 0x0000000000227805 */ /* 0x000fe2000001ff00 */
[----:B------:R-:W-:Y:S01]  /*12c0*/  ULOP3.LUT UR11, UR10, 0x1ffffe, URZ, 0xc0, !UPT ;  /* 0x001ffffe0a0b7892 */ /* 0x000fe2000f8ec03f */
[----:B------:R-:W-:Y:S01]  /*12d0*/  CS2R R36, SRZ ;  /* 0x0000000000247805 */ /* 0x000fe2000001ff00 */
[----:B0-----:R-:W-:Y:S01]  /*12e0*/  ULEA UR10, UR13, UR12, 0x18 ;  /* 0x0000000c0d0a7291 */ /* 0x001fe2000f8ec03f */
[----:B------:R-:W-:Y:S01]  /*12f0*/  CS2R R38, SRZ ;  /* 0x0000000000267805 */ /* 0x000fe2000001ff00 */
[----:B------:R-:W-:Y:S01]  /*1300*/  UIADD3 UR11, UR8, -UR11, URZ ;  /* 0x8000000b080b7290 */ /* 0x000fe2000fffe03f */
[----:B------:R-:W-:Y:S02]  /*1310*/  CS2R R40, SRZ ;  /* 0x0000000000287805 */ /* 0x000fe4000001ff00 */
[----:B------:R-:W-:Y:S01]  /*1320*/  CS2R R42, SRZ ;  /* 0x00000000002a7805 */ /* 0x000fe2000001ff00 */
[----:B------:R-:W-:Y:S01]  /*1330*/  UMOV UR8, URZ ;  /* 0x0000003f00087c82 */ /* 0x000fe20008000000 */
[----:B------:R-:W-:Y:S01]  /*1340*/  ULEA UR11, UR11, UR10, 0xb ;  /* 0x0000000a0b0b7291 */ /* 0x000fe2000f8e583f */
[----:B------:R-:W-:-:S02]  /*1350*/  CS2R R44, SRZ ;  /* 0x00000000002c7805 */ /* 0x000fc4000001ff00 */
[----:B------:R-:W-:Y:S02]  /*1360*/  CS2R R46, SRZ ;  /* 0x00000000002e7805 */ /* 0x000fe4000001ff00 */
[----:B------:R-:W-:Y:S01]  /*1370*/  CS2R R48, SRZ ;  /* 0x0000000000307805 */ /* 0x000fe2000001ff00 */
[----:B------:R-:W-:Y:S01]  /*1380*/  UIADD3 UR11, UR11, 0x180, URZ ;  /* 0x000001800b0b7890 */ /* 0x000fe2000fffe03f */
[----:B------:R-:W-:Y:S02]  /*1390*/  CS2R R50, SRZ ;  /* 0x0000000000327805 */ /* 0x000fe4000001ff00 */
[----:B------:R-:W-:Y:S02]  /*13a0*/  CS2R R52, SRZ ;  /* 0x0000000000347805 */ /* 0x000fe4000001ff00 */
[----:B------:R-:W-:Y:S01]  /*13b0*/  CS2R R54, SRZ ;  /* 0x0000000000367805 */ /* 0x000fe2000001ff00 */
[----:B------:R-:W-:Y:S01]  /*13c0*/  USHF.R.U32.HI UR11, URZ, 0x4, UR11 ;  /* 0x000000043f0b7899 */ /* 0x000fe2000801160b */
[----:B------:R-:W-:-:S02]  /*13d0*/  CS2R R56, SRZ ;  /* 0x0000000000387805 */ /* 0x000fc4000001ff00 */
[----:B------:R-:W-:Y:S02]  /*13e0*/  CS2R R58, SRZ ;  /* 0x00000000003a7805 */ /* 0x000fe4000001ff00 */
[----:B------:R-:W-:Y:S01]  /*13f0*/  CS2R R60, SRZ ;  /* 0x00000000003c7805 */ /* 0x000fe2000001ff00 */
[----:B------:R-:W-:Y:S01]  /*1400*/  ULOP3.LUT UR11, UR11, 0x3fff, URZ, 0xc0, !UPT ;  /* 0x00003fff0b0b7892 */ /* 0x000fe2000f8ec03f */
        /* <DEDUP_REMOVED lines=12> */
[----:B------:R-:W-:Y:S01]  /*14d0*/  CS2R R86, SRZ ;  /* 0x0000000000567805 */ /* 0x000fe2000001ff00 */
[----:B------:R-:W-:Y:S06]  /*14e0*/  @!P0 BRA `(.L_x_13) ;  /* 0x00000008001c8947 */ /* 0x000fec0003800000 */
[----:B------:R-:W-:-:S13]  /*14f0*/  ISETP.NE.AND P1, PT, R138, 0x3, PT ;  /* 0x000000038a00780c */ /* 0x000fda0003f25270 */
[----:B------:R-:W-:Y:S05]  /*1500*/  @!P1 BRA `(.L_x_14) ;  /* 0x0000000000049947 */ /* 0x000fea0003800000 */
[----:B------:R-:W-:Y:S01]  /*1510*/  BPT.TRAP 0x1 ;  /* 0x000000040000795c */ /* 0x000fe20000300000 */
.L_x_14:
[----:B------:R-:W-:Y:S01]  /*1520*/  ULEA UR6, UR5, UR10, 0x3 ;  /* 0x0000000a05067291 */ /* 0x000fe2000f8e183f */
[----:B------:R-:W-:-:S05]  /*1530*/  IMAD.U32 R10, RZ, RZ, UR4 ;  /* 0x00000004ff0a7e24 */ /* 0x000fca000f8e00ff */
[----:B------:R-:W-:-:S04]  /*1540*/  SHF.L.U32 R10, R10, 0x1f, RZ ;  /* 0x0000001f0a0a7819 */ /* 0x000fc800000006ff */
[----:B------:R0:W1:Y:S01]  /*1550*/  SYNCS.PHASECHK.TRANS64.TRYWAIT P0, [UR6], R10 ;  /* 0x0000000aff0075a7 */ /* 0x0000620008000146 */
[----:B------:R-:W-:Y:S05]  /*1560*/  @!P1 BRA `(.L_x_15) ;  /* 0x0000000000049947 */ /* 0x000fea0003800000 */
[----:B------:R-:W-:Y:S01]  /*1570*/  BPT.TRAP 0x1 ;  /* 0x000000040000795c */ /* 0x000fe20000300000 */
.L_x_15:
[----:B-1----:R-:W-:Y:S05]  /*1580*/  @P0 BRA `(.L_x_16) ;  /* 0x0000000000080947 */ /* 0x002fea0003800000 */
[----:B------:R-:W1:Y:S02]  /*1590*/  SYNCS.PHASECHK.TRANS64.TRYWAIT P0, [UR6], R10 ;  /* 0x0000000aff0075a7 */ /* 0x000e640008000146 */
[----:B-1----:R-:W-:Y:S05]  /*15a0*/  @!P0 BRA `(.L_x_17) ;  /* 0x0000007c00588947 */ /* 0x002fea0003800000 */
.L_x_16:
[----:B------:R-:W-:Y:S01]  /*15b0*/  UIADD3 UR6, UR10, 0x7180, URZ ;  /* 0x000071800a067890 */ /* 0x000fe2000fffe03f */
[----:B------:R-:W-:Y:S01]  /*15c0*/  WARPGROUP.ARRIVE ;  /* 0x00000000000079c5 */ /* 0x000fe20000000000 */
[----:B------:R-:W-:Y:S01]  /*15d0*/  ULDC UR7, c[0x0][0x50c] ;  /* 0x0001430000077ab9 */ /* 0x000fe20000000800 */
[----:B------:R-:W-:Y:S01]  /*15e0*/  ULOP3.LUT UR12, UR11, 0x10000, URZ, 0xfc, !UPT ;  /* 0x000100000b0c7892 */ /* 0x000fe2000f8efc3f */
[----:B------:R-:W-:Y:S01]  /*15f0*/  CS2R R14, SRZ ;  /* 0x00000000000e7805 */ /* 0x000fe2000001ff00 */
[----:B------:R-:W-:Y:S01]  /*1600*/  UISETP.NE.AND UP0, UPT, UR7, 0x1, UPT ;  /* 0x000000010700788c */ /* 0x000fe2000bf05270 */
[----:B------:R-:W-:Y:S01]  /*1610*/  CS2R R12, SRZ ;  /* 0x00000000000c7805 */ /* 0x000fe2000001ff00 */
[----:B------:R-:W-:Y:S01]  /*1620*/  USHF.R.U32.HI UR6, URZ, 0x4, UR6 ;  /* 0x000000043f067899 */ /* 0x000fe20008011606 */
[----:B------:R-:W-:Y:S01]  /*1630*/  CS2R R16, SRZ ;  /* 0x0000000000107805 */ /* 0x000fe2000001ff00 */
[----:B------:R-:W-:Y:S01]  /*1640*/  USEL UR7, URZ, 0x1, UP0 ;  /* 0x000000013f077887 */ /* 0x000fe20008000000 */
[----:B------:R-:W-:Y:S01]  /*1650*/  CS2R R18, SRZ ;  /* 0x0000000000127805 */ /* 0x000fe2000001ff00 */
[----:B------:R-:W-:Y:S01]  /*1660*/  ULOP3.LUT UR6, UR6, 0x3fff, URZ, 0xc0, !UPT ;  /* 0x00003fff06067892 */ /* 0x000fe2000f8ec03f */
[----:B------:R-:W-:Y:S01]  /*1670*/  CS2R R20, SRZ ;  /* 0x0000000000147805 */ /* 0x000fe2000001ff00 */
[----:B------:R-:W-:Y:S01]  /*1680*/  ULEA UR12, UR5, UR12, 0x8 ;  /* 0x0000000c050c7291 */ /* 0x000fe2000f8e403f */
[----:B------:R-:W-:Y:S01]  /*1690*/  CS2R R22, SRZ ;  /* 0x0000000000167805 */ /* 0x000fe2000001ff00 */
[----:B------:R-:W-:Y:S01]  /*16a0*/  ULOP3.LUT UR6, UR6, 0x10000, URZ, 0xfc, !UPT ;  /* 0x0001000006067892 */ /* 0x000fe2000f8efc3f */
[----:B------:R-:W-:Y:S01]  /*16b0*/  ISETP.NE.AND P0, PT, RZ, UR7, PT ;  /* 0x00000007ff007c0c */ /* 0x000fe2000bf05270 */
[----:B------:R-:W-:Y:S01]  /*16c0*/  UMOV UR13, 0xc0000010 ;  /* 0xc0000010000d7882 */ /* 0x000fe20000000000 */
[----:B------:R-:W-:Y:S01]  /*16d0*/  UMOV UR15, 0xc0000010 ;  /* 0xc0000010000f7882 */ /* 0x000fe20000000000 */
[----:B------:R-:W-:Y:S01]  /*16e0*/  ULEA UR14, UR5, UR6, 0x8 ;  /* 0x00000006050e7291 */ /* 0x000fe2000f8e403f */
[----:B------:R-:W-:-:S02]  /*16f0*/  CS2R R88, SRZ ;  /* 0x0000000000587805 */ /* 0x000fc4000001ff00 */
[----:B------:R-:W-:Y:S01]  /*1700*/  CS2R R90, SRZ ;  /* 0x00000000005a7805 */ /* 0x000fe2000001ff00 */
[----:B------:R-:W-:Y:S01]  /*1710*/  UMOV UR6, 0x1 ;  /* 0x0000000100067882 */ /* 0x000fe20000000000 */
[----:B------:R-:W-:Y:S02]  /*1720*/  CS2R R92, SRZ ;  /* 0x00000000005c7805 */ /* 0x000fe4000001ff00 */
[----:B------:R-:W-:Y:S02]  /*1730*/  CS2R R94, SRZ ;  /* 0x00000000005e7805 */ /* 0x000fe4000001ff00 */
[----:B------:R-:W-:Y:S02]  /*1740*/  CS2R R96, SRZ ;  /* 0x0000000000607805 */ /* 0x000fe4000001ff00 */
[----:B------:R-:W-:Y:S02]  /*1750*/  CS2R R98, SRZ ;  /* 0x0000000000627805 */ /* 0x000fe4000001ff00 */
[----:B------:R-:W-:Y:S01]  /*1760*/  CS2R R100, SRZ ;  /* 0x0000000000647805 */ /* 0x000fe2000001ff00 */
[----:B------:R-:W-:Y:S01]  /*1770*/  QGMMA.64x128x32.F32.E5M2.E5M2 R24, gdesc[UR12], RZ, !UPT, gsb0 ;  /* 0x01e000000c1879f3 */ /* 0x000fe2000c0038ff */
        /* <DEDUP_REMOVED lines=17> */
[----:B------:R-:W-:Y:S01]  /*1890*/  CS2R R136, SRZ ;  /* 0x0000000000887805 */ /* 0x000fe2000001ff00 */
[----:B------:R-:W-:Y:S02]  /*18a0*/  IMAD.MOV.U32 R139, RZ, RZ, RZ ;  /* 0x000000ffff8b7224 */ /* 0x000fe400078e00ff */
[----:B------:R-:W-:Y:S01]  /*18b0*/  IMAD.MOV.U32 R141, RZ, RZ, RZ ;  /* 0x000000ffff8d7224 */ /* 0x000fe200078e00ff */
[----:B------:R-:W-:Y:S06]  /*18c0*/  @!P0 BRA `(.L_x_18) ;  /* 0x0000000400088947 */ /* 0x000fec0003800000 */
[----:B------:R-:W-:Y:S02]  /*18d0*/  WARPGROUP.DEPBAR.LE gsb0, 0x0 ;  /* 0x00008000000079c5 */ /* 0x000fe40000010000 */
[----:B------:R-:W-:-:S01]  /*18e0*/  FADD R141, RZ, R24 ;  /* 0x00000018ff8d7221 */ /* 0x000fc20000000000 */
[----:B------:R-:W-:Y:S01]  /*18f0*/  FADD R136, RZ, R25 ;  /* 0x00000019ff887221 */ /* 0x000fe20000000000 */
        /* <DEDUP_REMOVED lines=62> */
[----:B------:R-:W-:-:S06]  /*1ce0*/  UMOV UR6, URZ ;  /* 0x0000003f00067c82 */ /* 0x000fcc0008000000 */
.L_x_18:
[----:B------:R-:W-:-:S04]  /*1cf0*/  UIADD3 UR16, UR5, 0x1, URZ ;  /* 0x0000000105107890 */ /* 0x000fc8000fffe03f */
[----:B------:R-:W-:-:S04]  /*1d00*/  UISETP.NE.AND UP0, UPT, UR16, 0x7, UPT ;  /* 0x000000071000788c */ /* 0x000fc8000bf05270 */
[----:B------:R-:W-:Y:S02]  /*1d10*/  USEL UR8, URZ, 0x1, UP0 ;  /* 0x000000013f087887 */ /* 0x000fe40008000000 */
[----:B------:R-:W-:Y:S02]  /*1d20*/  USEL UR16, UR16, URZ, UP0 ;  /* 0x0000003f10107287 */ /* 0x000fe40008000000 */
[----:B------:R-:W-:-:S06]  /*1d30*/  ULOP3.LUT UR8, UR4, UR8, URZ, 0x3c, !UPT ;  /* 0x0000000804087292 */ /* 0x000fcc000f8e3c3f */
[----:B------:R-:W-:Y:S01]  /*1d40*/  IMAD.U32 R142, RZ, RZ, UR8 ;  /* 0x00000008ff8e7e24 */ /* 0x000fe2000f8e00ff */
[----:B------:R-:W-:-:S06]  /*1d50*/  UMOV UR8, 0x1 ;  /* 0x0000000100087882 */ /* 0x000fcc0000000000 */
.L_x_13:
[----:B------:R-:W-:-:S04]  /*1d60*/  UISETP.LT.AND UP0, UPT, UR9, 0x1, UPT ;  /* 0x000000010900788c */ /* 0x000fc8000bf01270 */
[----:B------:R-:W-:-:S04]  /*1d70*/  USEL UR12, UR9, 0x1, UP0 ;  /* 0x00000001090c7887 */ /* 0x000fc80008000000 */
[----:B------:R-:W-:-:S04]  /*1d80*/  UIADD3 UR12, UR9, -UR12, URZ ;  /* 0x8000000c090c7290 */ /* 0x000fc8000fffe03f */
[----:B------:R-:W-:-:S06]  /*1d90*/  UISETP.GE.AND UP0, UPT, UR12, 0x1, UPT ;  /* 0x000000010c00788c */ /* 0x000fcc000bf06270 */
[----:B------:R-:W-:-:S13]  /*1da0*/  PLOP3.LUT P0, PT, PT, PT, UP0, 0x80, 0x0 ;  /* 0x000000000000781c */ /* 0x000fda0003f0f008 */
[----:B------:R-:W-:Y:S05]  /*1db0*/  @!P0 BRA `(.L_x_19) ;  /* 0x0000000400f08947 */ /* 0x000fea0003800000 */
[----:B01----:R-:W-:Y:S01]  /*1dc0*/  IMAD.U32 R10, RZ, RZ, UR12 ;  /* 0x0000000cff0a7e24 */ /* 0x003fe2000f8e00ff */
[----:B------:R-:W-:Y:S01]  /*1dd0*/  UMOV UR17, UR5 ;  /* 0x0000000500117c82 */ /* 0x000fe20008000000 */
[----:B------:R-:W-:-:S05]  /*1de0*/  ULDC UR20, c[0x0][0x50c] ;  /* 0x0001430000147ab9 */ /* 0x000fca0000000800 */
.L_x_27:
[----:B------:R-:W-:-:S13]  /*1df0*/  ISETP.NE.AND P1, PT, R138, 0x3, PT ;  /* 0x000000038a00780c */ /* 0x000fda0003f25270 */
[----:B01----:R-:W-:Y:S05]  /*1e00*/  @!P1 BRA `(.L_x_20) ;  /* 0x0000000000049947 */ /* 0x003fea0003800000 */
[----:B------:R-:W-:Y:S01]  /*1e10*/  BPT.TRAP 0x1 ;  /* 0x000000040000795c */ /* 0x000fe20000300000 */
.L_x_20:
[----:B------:R-:W0:Y:S01]  /*1e20*/  S2UR UR12, SR_CgaCtaId ;  /* 0x00000000000c79c3 */ /* 0x000e220000008800 */
[----:B------:R-:W-:Y:S01]  /*1e30*/  UMOV UR10, 0x400 ;  /* 0x00000400000a7882 */ /* 0x000fe20000000000 */
[----:B------:R-:W-:Y:S01]  /*1e40*/  SHF.L.U32 R11, R142, 0x1f, RZ ;  /* 0x0000001f8e0b7819 */ /* 0x000fe200000006ff */
[----:B0-----:R-:W-:-:S04]  /*1e50*/  ULEA UR10, UR12, UR10, 0x18 ;  /* 0x0000000a0c0a7291 */ /* 0x001fc8000f8ec03f */
[----:B------:R-:W-:-:S09]  /*1e60*/  ULEA UR12, UR16, UR10, 0x3 ;  /* 0x0000000a100c7291 */ /* 0x000fd2000f8e183f */
[----:B------:R0:W1:Y:S01]  /*1e70*/  SYNCS.PHASECHK.TRANS64.TRYWAIT P0, [UR12], R11 ;  /* 0x0000000bff0075a7 */ /* 0x000062000800014c */
[----:B------:R-:W-:Y:S05]  /*1e80*/  @!P1 BRA `(.L_x_21) ;  /* 0x0000000000049947 */ /* 0x000fea0003800000 */
[----:B------:R-:W-:Y:S01]  /*1e90*/  BPT.TRAP 0x1 ;  /* 0x000000040000795c */ /* 0x000fe20000300000 */
.L_x_21:
[----:B-1----:R-:W-:Y:S05]  /*1ea0*/  @P0 BRA `(.L_x_22) ;  /* 0x0000000000080947 */ /* 0x002fea0003800000 */
[----:B------:R-:W1:Y:S02]  /*1eb0*/  SYNCS.PHASECHK.TRANS64.TRYWAIT P0, [UR12], R11 ;  /* 0x0000000bff0075a7 */ /* 0x000e64000800014c */
[----:B-1----:R-:W-:Y:S05]  /*1ec0*/  @!P0 BRA `(.L_x_23) ;  /* 0x0000007400288947 */ /* 0x002fea0003800000 */
.L_x_22:
[----:B------:R-:W-:Y:S01]  /*1ed0*/  UIADD3 UR12, UR10, 0x7180, URZ ;  /* 0x000071800a0c7890 */ /* 0x000fe2000fffe03f */
[----:B------:R-:W-:Y:S01]  /*1ee0*/  WARPGROUP.ARRIVE ;  /* 0x00000000000079c5 */ /* 0x000fe20000000000 */
[----:B------:R-:W-:Y:S02]  /*1ef0*/  UISETP.NE.AND UP0, UPT, UR7, URZ, UPT ;  /* 0x0000003f0700728c */ /* 0x000fe4000bf05270 */
[----:B------:R-:W-:Y:S02]  /*1f00*/  USHF.R.U32.HI UR12, URZ, 0x4, UR12 ;  /* 0x000000043f0c7899 */ /* 0x000fe4000801160c */
[----:B------:R-:W-:Y:S02]  /*1f10*/  USEL UR8, UR8, URZ, !UP0 ;  /* 0x0000003f08087287 */ /* 0x000fe4000c000000 */
[----:B------:R-:W-:Y:S02]  /*1f20*/  ULOP3.LUT UR7, UR12, 0x3fff, URZ, 0xc0, !UPT ;  /* 0x00003fff0c077892 */ /* 0x000fe4000f8ec03f */
[----:B------:R-:W-:-:S02]  /*1f30*/  ULOP3.LUT UR12, UR11, 0x10000, URZ, 0xfc, !UPT ;  /* 0x000100000b0c7892 */ /* 0x000fc4000f8efc3f */
[----:B------:R-:W-:Y:S02]  /*1f40*/  ULOP3.LUT UR7, UR7, 0x10000, URZ, 0xfc, !UPT ;  /* 0x0001000007077892 */ /* 0x000fe4000f8efc3f */
[----:B------:R-:W-:Y:S02]  /*1f50*/  UISETP.NE.U32.AND UP0, UPT, UR8, URZ, UPT ;  /* 0x0000003f0800728c */ /* 0x000fe4000bf05070 */
[----:B------:R-:W-:Y:S02]  /*1f60*/  ULEA UR12, UR16, UR12, 0x8 ;  /* 0x0000000c100c7291 */ /* 0x000fe4000f8e403f */
[----:B------:R-:W-:Y:S01]  /*1f70*/  ULEA UR14, UR16, UR7, 0x8 ;  /* 0x00000007100e7291 */ /* 0x000fe2000f8e403f */
[----:B------:R-:W-:Y:S01]  /*1f80*/  UMOV UR13, 0xc0000010 ;  /* 0xc0000010000d7882 */ /* 0x000fe20000000000 */
[----:B------:R-:W-:Y:S01]  /*1f90*/  UMOV UR15, 0xc0000010 ;  /* 0xc0000010000f7882 */ /* 0x000fe20000000000 */
[----:B------:R-:W-:-:S06]  /*1fa0*/  UIADD3 UR6, UR6, 0x1, URZ ;  /* 0x0000000106067890 */ /* 0x000fcc000fffe03f */
[----:B------:R-:W-:Y:S01]  /*1fb0*/  QGMMA.64x128x32.F32.E5M2.E5M2 R24, gdesc[UR12], R24, UP0, gsb0 ;  /* 0x01e000000c1879f3 */ /* 0x000fe2000b803818 */
[----:B------:R-:W-:-:S04]  /*1fc0*/  UISETP.NE.AND UP0, UPT, UR6, UR20, UPT ;  /* 0x000000140600728c */ /* 0x000fc8000bf05270 */
[----:B------:R-:W-:-:S06]  /*1fd0*/  USEL UR7, URZ, 0x1, UP0 ;  /* 0x000000013f077887 */ /* 0x000fcc0008000000 */
[----:B------:R-:W-:Y:S01]  /*1fe0*/  ISETP.NE.AND P0, PT, RZ, UR7, PT ;  /* 0x00000007ff007c0c */ /* 0x000fe2000bf05270 */
[----:B------:R-:W-:-:S12]  /*1ff0*/  WARPGROUP.DEPBAR.LE gsb0, 0x1 ;  /* 0x00008000000079c5 */ /* 0x000fd80000010100 */
[----:B------:R-:W-:Y:S05]  /*2000*/  @!P0 BRA `(.L_x_24) ;  /* 0x0000000400088947 */ /* 0x000fea0003800000 */
[----:B------:R-:W-:Y:S02]  /*2010*/  WARPGROUP.DEPBAR.LE gsb0, 0x0 ;  /* 0x00008000000079c5 */ /* 0x000fe40000010000 */
[----:B------:R-:W-:-:S01]  /*2020*/  FADD R141, R24, R141 ;  /* 0x0000008d188d7221 */ /* 0x000fc20000000000 */
[----:B------:R-:W-:Y:S01]  /*2030*/  FADD R136, R25, R136 ;  /* 0x0000008819887221 */ /* 0x000fe20000000000 */
        /* <DEDUP_REMOVED lines=62> */
[----:B------:R-:W-:-:S06]  /*2420*/  UMOV UR6, URZ ;  /* 0x0000003f00067c82 */ /* 0x000fcc0008000000 */
.L_x_24:
[----:B------:R-:W-:Y:S05]  /*2430*/  @!P1 BRA `(.L_x_25) ;  /* 0x0000000000049947 */ /* 0x000fea0003800000 */
[----:B------:R-:W-:Y:S01]  /*2440*/  BPT.TRAP 0x1 ;  /* 0x000000040000795c */ /* 0x000fe20000300000 */
.L_x_25:
[----:B------:R-:W-:Y:S01]  /*2450*/  ULEA UR8, UR17, UR10, 0x3 ;  /* 0x0000000a11087291 */ /* 0x000fe2000f8e183f */
[----:B------:R-:W-:-:S03]  /*2460*/  ISETP.GT.U32.AND P0, PT, R4, 0x1, PT ;  /* 0x000000010400780c */ /* 0x000fc60003f04070 */
[----:B------:R-:W-:-:S04]  /*2470*/  UIADD3 UR8, UR8, 0x38, URZ ;  /* 0x0000003808087890 */ /* 0x000fc8000fffe03f */
[----:B------:R-:W-:-:S09]  /*2480*/  UPRMT UR8, URZ, 0x654, UR8 ;  /* 0x000006543f087896 */ /* 0x000fd20008000008 */
[----:B------:R-:W-:Y:S01]  /*2490*/  SYNCS.ARRIVE.TRANS64.RED.A1T0 RZ, [UR8], RZ ;  /* 0x000000ffffff79a7 */ /* 0x000fe20008100408 */
[----:B------:R-:W-:Y:S05]  /*24a0*/  @P0 BRA `(.L_x_26) ;  /* 0x0000000000040947 */ /* 0x000fea0003800000 */
[----:B------:R-:W-:Y:S01]  /*24b0*/  BPT.TRAP 0x1 ;  /* 0x000000040000795c */ /* 0x000fe20000300000 */
.L_x_26:
[----:B------:R-:W-:Y:S01]  /*24c0*/  UIADD3 UR16, UR16, 0x1, URZ ;  /* 0x0000000110107890 */ /* 0x000fe2000fffe03f */
[C---:B------:R-:W-:Y:S01]  /*24d0*/  ISETP.GT.AND P0, PT, R10.reuse, 0x1, PT ;  /* 0x000000010a00780c */ /* 0x040fe20003f04270 */
[----:B------:R-:W-:Y:S01]  /*24e0*/  UIADD3 UR17, UR17, 0x1, URZ ;  /* 0x0000000111117890 */ /* 0x000fe2000fffe03f */
[----:B------:R-:W-:Y:S01]  /*24f0*/  VIADD R10, R10, 0xffffffff ;  /* 0xffffffff0a0a7836 */ /* 0x000fe20000000000 */
[----:B------:R-:W-:Y:S02]  /*2500*/  UISETP.NE.AND UP0, UPT, UR16, 0x7, UPT ;  /* 0x000000071000788c */ /* 0x000fe4000bf05270 */
[----:B------:R-:W-:Y:S02]  /*2510*/  UISETP.NE.AND UP1, UPT, UR17, 0x7, UPT ;  /* 0x000000071100788c */ /* 0x000fe4000bf25270 */
[----:B------:R-:W-:Y:S02]  /*2520*/  USEL UR8, URZ, 0x1, UP0 ;  /* 0x000000013f087887 */ /* 0x000fe40008000000 */
[----:B------:R-:W-:-:S02]  /*2530*/  USEL UR16, UR16, URZ, UP0 ;  /* 0x0000003f10107287 */ /* 0x000fc40008000000 */
[----:B------:R-:W-:Y:S02]  /*2540*/  USEL UR17, UR17, URZ, UP1 ;  /* 0x0000003f11117287 */ /* 0x000fe40008800000 */
[----:B------:R-:W-:Y:S01]  /*2550*/  LOP3.LUT R142, R142, UR8, RZ, 0x3c, !PT ;  /* 0x000000088e8e7c12 */ /* 0x000fe2000f8e3cff */
[----:B------:R-:W-:Y:S01]  /*2560*/  UMOV UR8, 0x1 ;  /* 0x0000000100087882 */ /* 0x000fe20000000000 */
[----:B------:R-:W-:Y:S08]  /*2570*/  @P0 BRA `(.L_x_27) ;  /* 0xfffffff8001c0947 */ /* 0x000ff0000383ffff */
.L_x_19:
[----:B------:R-:W-:Y:S01]  /*2580*/  UISETP.NE.AND UP0, UPT, UR6, URZ, UPT ;  /* 0x0000003f0600728c */ /* 0x000fe2000bf05270 */
[----:B01----:R-:W0:Y:S03]  /*2590*/  LDC R10, c[0x0][0x28c] ;  /* 0x0000a300ff0a7b82 */ /* 0x003e260000000800 */
[----:B------:R-:W-:-:S06]  /*25a0*/  USEL UR6, URZ, 0x1, !UP0 ;  /* 0x000000013f067887 */ /* 0x000fcc000c000000 */
[----:B------:R-:W-:Y:S02]  /*25b0*/  ISETP.NE.AND P0, PT, RZ, UR6, PT ;  /* 0x00000006ff007c0c */ /* 0x000fe4000bf05270 */
[----:B0-----:R-:W-:-:S11]  /*25c0*/  ISETP.GE.AND P1, PT, R10, 0x1, PT ;  /* 0x000000010a00780c */ /* 0x001fd60003f26270 */
[----:B------:R-:W-:Y:S05]  /*25d0*/  @!P0 BRA `(.L_x_28) ;  /* 0x0000000400048947 */ /* 0x000fea0003800000 */
[----:B------:R-:W-:Y:S02]  /*25e0*/  WARPGROUP.DEPBAR.LE gsb0, 0x0 ;  /* 0x00008000000079c5 */ /* 0x000fe40000010000 */
[----:B------:R-:W-:Y:S01]  /*25f0*/  FADD R141, R24, R141 ;  /* 0x0000008d188d7221 */ /* 0x000fe20000000000 */
        /* <DEDUP_REMOVED lines=62> */
[----:B------:R-:W-:-:S07]  /*29e0*/  FADD R14, R14, R87 ;  /* 0x000000570e0e7221 */ /* 0x000fce0000000000 */
.L_x_28:
[----:B------:R-:W-:Y:S02]  /*29f0*/  WARPGROUP.DEPBAR.LE gsb0, 0x0 ;  /* 0x00008000000079c5 */ /* 0x000fe40000010000 */
[----:B------:R-:W-:Y:S05]  /*2a00*/  @!P1 BRA `(.L_x_29) ;  /* 0x0000000000489947 */ /* 0x000fea0003800000 */
[----:B------:R-:W-:-:S13]  /*2a10*/  ISETP.NE.AND P0, PT, R138, 0x3, PT ;  /* 0x000000038a00780c */ /* 0x000fda0003f05270 */
[----:B------:R-:W-:Y:S05]  /*2a20*/  @!P0 BRA `(.L_x_30) ;  /* 0x0000000000048947 */ /* 0x000fea0003800000 */
[----:B------:R-:W-:Y:S01]  /*2a30*/  BPT.TRAP 0x1 ;  /* 0x000000040000795c */ /* 0x000fe20000300000 */
.L_x_30:
[----:B------:R-:W-:Y:S01]  /*2a40*/  UISETP.LT.AND UP0, UPT, UR9, 0x1, UPT ;  /* 0x000000010900788c */ /* 0x000fe2000bf01270 */
[----:B------:R-:W-:-:S03]  /*2a50*/  ISETP.GT.U32.AND P0, PT, R4, 0x1, PT ;  /* 0x000000010400780c */ /* 0x000fc60003f04070 */
[----:B------:R-:W-:-:S04]  /*2a60*/  USEL UR8, UR9, 0x1, UP0 ;  /* 0x0000000109087887 */ /* 0x000fc80008000000 */
[----:B------:R-:W-:-:S04]  /*2a70*/  UIADD3 UR8, UR5, UR9, -UR8 ;  /* 0x0000000905087290 */ /* 0x000fc8000fffe808 */
[----:B------:R-:W-:-:S04]  /*2a80*/  UIMAD.WIDE.U32 UR6, UR8, 0x24924925, URZ ;  /* 0x24924925080678a5 */ /* 0x000fc8000f8e003f */
[----:B------:R-:W-:-:S04]  /*2a90*/  UIADD3 UR6, UR8, -UR7, URZ ;  /* 0x8000000708067290 */ /* 0x000fc8000fffe03f */
[----:B------:R-:W-:-:S04]  /*2aa0*/  ULEA.HI UR6, UR6, UR7, URZ, 0x1f ;  /* 0x0000000706067291 */ /* 0x000fc8000f8ff83f */
[----:B------:R-:W-:-:S04]  /*2ab0*/  USHF.R.U32.HI UR6, URZ, 0x2, UR6 ;  /* 0x000000023f067899 */ /* 0x000fc80008011606 */
[----:B------:R-:W-:-:S04]  /*2ac0*/  UIMAD UR6, UR6, -0x7, UR8 ;  /* 0xfffffff9060678a4 */ /* 0x000fc8000f8e0208 */
[----:B------:R-:W-:-:S04]  /*2ad0*/  ULEA UR6, UR6, UR10, 0x3 ;  /* 0x0000000a06067291 */ /* 0x000fc8000f8e183f */
[----:B------:R-:W-:-:S04]  /*2ae0*/  UIADD3 UR6, UR6, 0x38, URZ ;  /* 0x0000003806067890 */ /* 0x000fc8000fffe03f */
[----:B------:R-:W-:-:S09]  /*2af0*/  UPRMT UR6, URZ, 0x654, UR6 ;  /* 0x000006543f067896 */ /* 0x000fd20008000006 */
[----:B------:R-:W-:Y:S01]  /*2b00*/  SYNCS.ARRIVE.TRANS64.RED.A1T0 RZ, [UR6], RZ ;  /* 0x000000ffffff79a7 */ /* 0x000fe20008100406 */
[----:B------:R-:W-:Y:S05]  /*2b10*/  @P0 BRA `(.L_x_29) ;  /* 0x0000000000040947 */ /* 0x000fea0003800000 */
[----:B------:R-:W-:Y:S01]  /*2b20*/  BPT.TRAP 0x1 ;  /* 0x000000040000795c */ /* 0x000fe20000300000 */
.L_x_29:
[----:B------:R-:W0:Y:S01]  /*2b30*/  LDC R26, c[0x0][0x288] ;  /* 0x0000a200ff1a7b82 */ /* 0x000e220000000800 */
[--C-:B------:R-:W-:Y:S01]  /*2b40*/  SHF.R.U32.HI R10, RZ, 0x2, R0.reuse ;  /* 0x00000002ff0a7819 */ /* 0x100fe20000011600 */
[----:B------:R-:W-:Y:S01]  /*2b50*/  UIADD3 UR8, UR9, UR5, URZ ;  /* 0x0000000509087290 */ /* 0x000fe2000fffe03f */
[----:B------:R-:W-:Y:S01]  /*2b60*/  SHF.R.U32.HI R25, RZ, 0x7, R0 ;  /* 0x00000007ff197819 */ /* 0x000fe20000011600 */
[----:B------:R-:W-:Y:S01]  /*2b70*/  IMAD.SHL.U32 R29, R7, 0x80, RZ ;  /* 0x00000080071d7824 */ /* 0x000fe200078e00ff */
[----:B------:R-:W-:Y:S01]  /*2b80*/  LOP3.LUT R11, R10, 0x7, RZ, 0xc0, !PT ;  /* 0x000000070a0b7812 */ /* 0x000fe200078ec0ff */
[----:B------:R-:W-:Y:S01]  /*2b90*/  UISETP.GT.U32.AND UP0, UPT, UR8, 0x6, UPT ;  /* 0x000000060800788c */ /* 0x000fe2000bf04070 */
[----:B------:R-:W-:Y:S01]  /*2ba0*/  LOP3.LUT R24, R0, 0x60, RZ, 0xc0, !PT ;  /* 0x0000006000187812 */ /* 0x000fe200078ec0ff */
[----:B------:R-:W-:Y:S01]  /*2bb0*/  UIMAD.WIDE.U32 UR6, UR8, 0x24924925, URZ ;  /* 0x24924925080678a5 */ /* 0x000fe2000f8e003f */
[----:B------:R-:W-:Y:S01]  /*2bc0*/  LOP3.LUT R10, R25, 0x1, RZ, 0xc0, !PT ;  /* 0x00000001190a7812 */ /* 0x000fe200078ec0ff */
[----:B------:R-:W-:Y:S01]  /*2bd0*/  IMAD.SHL.U32 R31, R6, 0x80, RZ ;  /* 0x00000080061f7824 */ /* 0x000fe200078e00ff */
[----:B------:R-:W-:Y:S01]  /*2be0*/  SHF.R.U32.HI R28, RZ, 0x1, R24 ;  /* 0x00000001ff1c7819 */ /* 0x000fe20000011618 */
[----:B------:R-:W-:Y:S01]  /*2bf0*/  ULDC UR12, c[0x0][0x284] ;  /* 0x0000a100000c7ab9 */ /* 0x000fe20000000800 */
[----:B------:R-:W-:Y:S01]  /*2c00*/  UISETP.LT.U32.AND UP0, UPT, UR9, 0x7, UP0 ;  /* 0x000000070900788c */ /* 0x000fe20008701070 */
[----:B------:R-:W-:Y:S01]  /*2c10*/  IMAD.SHL.U32 R24, R10, 0x40, RZ ;  /* 0x000000400a187824 */ /* 0x000fe200078e00ff */
[----:B------:R-:W-:Y:S01]  /*2c20*/  IADD3 R25, RZ, -R28, -R11 ;  /* 0x8000001cff197210 */ /* 0x000fe20007ffe80b */
[----:B------:R-:W-:Y:S01]  /*2c30*/  UIADD3 UR5, UR8, -UR7, URZ ;  /* 0x8000000708057290 */ /* 0x000fe2000fffe03f */
[----:B------:R-:W-:Y:S01]  /*2c40*/  SHF.R.S32.HI R34, RZ, 0x1f, R5 ;  /* 0x0000001fff227819 */ /* 0x000fe20000011405 */
[----:B------:R-:W-:Y:S01]  /*2c50*/  UISETP.GE.U32.AND UP1, UPT, UR9, 0x7, UPT ;  /* 0x000000070900788c */ /* 0x000fe2000bf26070 */
[----:B------:R-:W-:Y:S01]  /*2c60*/  LOP3.LUT R11, R24, 0x40, R11, 0xe2, !PT ;  /* 0x00000040180b7812 */ /* 0x000fe200078ee20b */
[----:B------:R-:W-:Y:S01]  /*2c70*/  IMAD.SHL.U32 R24, R0, 0x2, RZ ;  /* 0x0000000200187824 */ /* 0x000fe200078e00ff */
[----:B------:R-:W-:Y:S01]  /*2c80*/  USEL UR6, URZ, 0x1, !UP0 ;  /* 0x000000013f067887 */ /* 0x000fe2000c000000 */
[----:B------:R-:W-:Y:S01]  /*2c90*/  IMAD R30, R10, -0x40, R25 ;  /* 0xffffffc00a1e7824 */ /* 0x000fe200078e0219 */
[----:B------:R-:W-:Y:S01]  /*2ca0*/  LOP3.LUT R10, R0, 0x3, RZ, 0xc0, !PT ;  /* 0x00000003000a7812 */ /* 0x000fe200078ec0ff */
[----:B------:R-:W-:Y:S01]  /*2cb0*/  ULEA.HI UR5, UR5, UR7, URZ, 0x1f ;  /* 0x0000000705057291 */ /* 0x000fe2000f8ff83f */
[C---:B0-----:R-:W-:Y:S01]  /*2cc0*/  ISETP.GE.AND P0, PT, R29.reuse, R26, PT ;  /* 0x0000001a1d00720c */ /* 0x041fe20003f06270 */
[----:B------:R-:W-:Y:S01]  /*2cd0*/  ULDC.64 UR10, c[0x0][0x5d0] ;  /* 0x00017400000a7ab9 */ /* 0x000fe20000000a00 */
[----:B------:R-:W-:Y:S01]  /*2ce0*/  LOP3.LUT R24, R29, 0x6, R24, 0xf8, !PT ;  /* 0x000000061d187812 */ /* 0x000fe200078ef818 */
[----:B------:R-:W-:Y:S01]  /*2cf0*/  IMAD R32, R34, UR10, RZ ;  /* 0x0000000a22207c24 */ /* 0x000fe2000f8e02ff */
[C---:B------:R-:W-:Y:S01]  /*2d00*/  ISETP.GE.OR P0, PT, R31.reuse, UR12, P0 ;  /* 0x0000000c1f007c0c */ /* 0x040fe20008706670 */
[----:B------:R-:W-:Y:S01]  /*2d10*/  ULOP3.LUT UR4, UR4, UR6, URZ, 0x3c, !UPT ;  /* 0x0000000604047292 */ /* 0x000fe2000f8e3c3f */
[----:B------:R-:W-:Y:S01]  /*2d20*/  SHF.R.S32.HI R25, RZ, 0x1f, R24 ;  /* 0x0000001fff197819 */ /* 0x000fe20000011418 */
[----:B------:R-:W-:Y:S01]  /*2d30*/  USHF.R.U32.HI UR5, URZ, 0x2, UR5 ;  /* 0x000000023f057899 */ /* 0x000fe20008011605 */
[----:B------:R-:W-:Y:S01]  /*2d40*/  IMAD R10, R10, -0x2, R26 ;  /* 0xfffffffe0a0a7824 */ /* 0x000fe200078e021a */
[----:B------:R-:W-:Y:S01]  /*2d50*/  IADD3 R36, -R31, UR12, R30 ;  /* 0x0000000c1f247c10 */ /* 0x000fe2000fffe11e */
[----:B------:R-:W-:Y:S01]  /*2d60*/  IMAD.WIDE R26, R6, 0x80, RZ ;  /* 0x00000080061a7825 */ /* 0x000fe200078e02ff */
[----:B------:R-:W-:-:S02]  /*2d70*/  @UP1 ULOP3.LUT UR4, UR4, 0x1, UR5, 0x78, !UPT ;  /* 0x0000000104041892 */ /* 0x000fc4000f8e7805 */
[----:B------:R-:W-:Y:S01]  /*2d80*/  UIMAD UR5, UR5, -0x7, UR8 ;  /* 0xfffffff9050578a4 */ /* 0x000fe2000f8e0208 */
[C---:B------:R-:W-:Y:S01]  /*2d90*/  IMAD R33, R5.reuse, UR11, R32 ;  /* 0x0000000b05217c24 */ /* 0x040fe2000f8e0220 */
[----:B------:R-:W-:Y:S01]  /*2da0*/  LOP3.LUT R35, R26, R11, R28, 0xfe, !PT ;  /* 0x0000000b1a237212 */ /* 0x000fe200078efe1c */
[----:B------:R-:W-:-:S04]  /*2db0*/  IMAD.WIDE.U32 R6, R5, UR10, R24 ;  /* 0x0000000a05067c25 */ /* 0x000fc8000f8e0018 */
[----:B------:R-:W-:Y:S02]  /*2dc0*/  IMAD.IADD R7, R7, 0x1, R33 ;  /* 0x0000000107077824 */ /* 0x000fe400078e0221 */
[----:B------:R-:W-:Y:S02]  /*2dd0*/  IMAD.IADD R29, R10, 0x1, -R29 ;  /* 0x000000010a1d7824 */ /* 0x000fe400078e0a1d */
[----:B------:R-:W-:Y:S01]  /*2de0*/  IMAD.MOV.U32 R28, RZ, RZ, -0x1 ;  /* 0xffffffffff1c7424 */ /* 0x000fe200078e00ff */
[----:B------:R-:W-:Y:S06]  /*2df0*/  @P0 BRA `(.L_x_31) ;  /* 0x0000004400a40947 */ /* 0x000fec0003800000 */
[----:B------:R-:W0:Y:S01]  /*2e00*/  LDC.64 R32, c[0x0][0x5c8] ;  /* 0x00017200ff207b82 */ /* 0x000e220000000a00 */
[----:B------:R-:W-:Y:S01]  /*2e10*/  ULDC.64 UR6, c[0x0][0x5c0] ;  /* 0x0001700000067ab9 */ /* 0x000fe20000000a00 */
[----:B------:R-:W-:Y:S01]  /*2e20*/  BSSY B0, `(.L_x_31) ;  /* 0x0000466000007945 */ /* 0x000fe20003800000 */
[-C--:B0-----:R-:W-:Y:S02]  /*2e30*/  IMAD R10, R27, R32.reuse, RZ ;  /* 0x000000201b0a7224 */ /* 0x081fe400078e02ff */
[----:B------:R-:W-:-:S04]  /*2e40*/  IMAD.WIDE.U32 R6, R35, R32, R6 ;  /* 0x0000002023067225 */ /* 0x000fc800078e0006 */
[----:B------:R-:W-:Y:S01]  /*2e50*/  IMAD R31, R35, R33, R10 ;  /* 0x00000021231f7224 */ /* 0x000fe200078e020a */
[----:B------:R-:W-:Y:S02]  /*2e60*/  LEA R11, P0, R32, R6, 0x3 ;  /* 0x00000006200b7211 */ /* 0x000fe400078018ff */
[----:B------:R-:W-:Y:S01]  /*2e70*/  IADD3 R10, P1, R6, UR6, RZ ;  /* 0x00000006060a7c10 */ /* 0x000fe2000ff3e0ff */
[----:B------:R-:W-:Y:S01]  /*2e80*/  IMAD.IADD R31, R7, 0x1, R31 ;  /* 0x00000001071f7824 */ /* 0x000fe200078e021f */
[----:B------:R-:W-:-:S04]  /*2e90*/  IADD3 R6, P3, R11, UR6, RZ ;  /* 0x000000060b067c10 */ /* 0x000fc8000ff7e0ff */
[----:B------:R-:W-:Y:S02]  /*2ea0*/  LEA.HI.X R7, R32, R31, R33, 0x3, P0 ;  /* 0x0000001f20077211 */ /* 0x000fe400000f1c21 */
[----:B---3-5:R-:W-:Y:S02]  /*2eb0*/  FSETP.NEU.AND P0, PT, R9, RZ, PT ;  /* 0x000000ff0900720b */ /* 0x028fe40003f0d000 */
[----:B------:R-:W-:Y:S02]  /*2ec0*/  IADD3.X R11, R31, UR7, RZ, P1, !PT ;  /* 0x000000071f0b7c10 */ /* 0x000fe40008ffe4ff */
[----:B------:R-:W-:-:S09]  /*2ed0*/  IADD3.X R7, R7, UR7, RZ, P3, !PT ;  /* 0x0000000707077c10 */ /* 0x000fd20009ffe4ff */
[----:B------:R-:W-:Y:S05]  /*2ee0*/  @!P0 BRA `(.L_x_32) ;  /* 0x00000034005c8947 */ /* 0x000fea0003800000 */
[----:B------:R-:W-:Y:S01]  /*2ef0*/  ULDC.64 UR6, c[0x0][0x5b8] ;  /* 0x00016e0000067ab9 */ /* 0x000fe20000000a00 */
[----:B------:R-:W-:Y:S01]  /*2f00*/  ISETP.GE.AND P0, PT, R36, 0x1, PT ;  /* 0x000000012400780c */ /* 0x000fe20003f06270 */
[----:B------:R-:W-:Y:S01]  /*2f10*/  IMAD R32, R34, UR6, RZ ;  /* 0x0000000622207c24 */ /* 0x000fe2000f8e02ff */
[----:B------:R-:W-:Y:S01]  /*2f20*/  ULDC.64 UR10, c[0x0][0x5a8] ;  /* 0x00016a00000a7ab9 */ /* 0x000fe20000000a00 */
[----:B------:R-:W-:Y:S01]  /*2f30*/  IMAD.WIDE.U32 R30, R5, UR6, R24 ;  /* 0x00000006051e7c25 */ /* 0x000fe2000f8e0018 */
[----:B------:R-:W-:Y:S01]  /*2f40*/  ISETP.LT.OR P4, PT, R29, 0x1, !P0 ;  /* 0x000000011d00780c */ /* 0x000fe20004781670 */
[----:B------:R-:W-:Y:S02]  /*2f50*/  BSSY B1, `(.L_x_33) ;  /* 0x000000c000017945 */ /* 0x000fe40003800000 */
[----:B------:R-:W-:Y:S01]  /*2f60*/  IMAD R5, R5, UR7, R32 ;  /* 0x0000000705057c24 */ /* 0x000fe2000f8e0220 */
[----:B------:R-:W-:-:S03]  /*2f70*/  ULDC.64 UR6, c[0x0][0x5b0] ;  /* 0x00016c0000067ab9 */ /* 0x000fc60000000a00 */
[----:B------:R-:W-:Y:S02]  /*2f80*/  IMAD.IADD R31, R31, 0x1, R5 ;  /* 0x000000011f1f7824 */ /* 0x000fe400078e0205 */
[----:B------:R-:W-:Y:S02]  /*2f90*/  IMAD R5, R27, UR6, RZ ;  /* 0x000000061b057c24 */ /* 0x000fe4000f8e02ff */
[----:B------:R-:W-:-:S04]  /*2fa0*/  IMAD.WIDE.U32 R24, R35, UR6, R30 ;  /* 0x0000000623187c25 */ /* 0x000fc8000f8e001e */
[----:B------:R-:W-:Y:S01]  /*2fb0*/  IMAD R5, R35, UR7, R5 ;  /* 0x0000000723057c24 */ /* 0x000fe2000f8e0205 */
[----:B------:R-:W-:-:S04]  /*2fc0*/  IADD3 R24, P1, R24, UR10, RZ ;  /* 0x0000000a18187c10 */ /* 0x000fc8000ff3e0ff */
[--C-:B------:R-:W-:Y:S02]  /*2fd0*/  IADD3.X R25, R25, UR11, R5.reuse, P1, !PT ;  /* 0x0000000b19197c10 */ /* 0x100fe40008ffe405 */
[----:B------:R-:W-:Y:S01]  /*2fe0*/  PRMT R5, RZ, 0x7610, R5 ;  /* 0x00007610ff057816 */ /* 0x000fe20000000005 */
[----:B------:R-:W-:Y:S06]  /*2ff0*/  @P4 BRA `(.L_x_34) ;  /* 0x0000000000044947 */ /* 0x000fec0003800000 */
[----:B------:R0:W5:Y:S02]  /*3000*/  LDG.E.U8 R5, desc[UR18][R24.64] ;  /* 0x0000001218057981 */ /* 0x000164000c1e1100 */
.L_x_34:
[----:B------:R-:W-:Y:S05]  /*3010*/  BSYNC B1 ;  /* 0x0000000000017941 */ /* 0x000fea0003800000 */
.L_x_33:
[----:B-----5:R-:W-:Y:S01]  /*3020*/  LOP3.LUT R5, R5, 0xff, RZ, 0xc0, !PT ;  /* 0x000000ff05057812 */ /* 0x020fe200078ec0ff */
[----:B------:R-:W-:Y:S01]  /*3030*/  BSSY B1, `(.L_x_35) ;  /* 0x000000b000017945 */ /* 0x000fe20003800000 */
[----:B------:R-:W-:Y:S02]  /*3040*/  ISETP.LT.OR P3, PT, R29, 0x2, !P0 ;  /* 0x000000021d00780c */ /* 0x000fe40004761670 */
[----:B------:R-:W-:-:S05]  /*3050*/  F2FP.F16.E5M2.UNPACK_B R5, R5 ;  /* 0x00000005ff05723e */ /* 0x000fca00020004ff */
[----:B------:R-:W-:Y:S01]  /*3060*/  HADD2.F32 R32, -RZ, R5.H0_H0 ;  /* 0x20000005ff207230 */ /* 0x000fe20000004100 */
[----:B------:R-:W-:-:S04]  /*3070*/  PRMT R5, RZ, 0x7610, R5 ;  /* 0x00007610ff057816 */ /* 0x000fc80000000005 */
[----:B------:R-:W-:-:S04]  /*3080*/  FMUL R32, R32, R9 ;  /* 0x0000000920207220 */ /* 0x000fc80000400000 */
[----:B--2---:R-:W-:-:S05]  /*3090*/  FFMA R32, R141, R8, R32 ;  /* 0x000000088d207223 */ /* 0x004fca0000000020 */
[----:B------:R-:W-:-:S05]  /*30a0*/  F2FP.SATFINITE.E5M2.F32.PACK_AB_MERGE_C R33, RZ, R32, RZ ;  /* 0x00000020ff21723e */ /* 0x000fca00048060ff */
[----:B------:R1:W-:Y:S01]  /*30b0*/  @!P4 STG.E.U8 desc[UR18][R10.64], R33 ;  /* 0x000000210a00c986 */ /* 0x0003e2000c101112 */
[----:B------:R-:W-:Y:S05]  /*30c0*/  @P3 BRA `(.L_x_36) ;  /* 0x0000000000043947 */ /* 0x000fea0003800000 */
[----:B------:R2:W5:Y:S02]  /*30d0*/  LDG.E.U8 R5, desc[UR18][R24.64+0x1] ;  /* 0x0000011218057981 */ /* 0x000564000c1e1100 */
.L_x_36:
[----:B------:R-:W-:Y:S05]  /*30e0*/  BSYNC B1 ;  /* 0x0000000000017941 */ /* 0x000fea0003800000 */
.L_x_35:
[----:B-----5:R-:W-:Y:S01]  /*30f0*/  LOP3.LUT R5, R5, 0xff, RZ, 0xc0, !PT ;  /* 0x000000ff05057812 */ /* 0x020fe200078ec0ff */
[----:B------:R-:W-:Y:S01]  /*3100*/  BSSY B1, `(.L_x_37) ;  /* 0x0000013000017945 */ /* 0x000fe20003800000 */
[----:B-1----:R-:W-:Y:S02]  /*3110*/  IADD3 R33, P1, R35, 0x8, RZ ;  /* 0x0000000823217810 */ /* 0x002fe40007f3e0ff */
[----:B------:R-:W-:-:S03]  /*3120*/  F2FP.F16.E5M2.UNPACK_B R5, R5 ;  /* 0x00000005ff05723e */ /* 0x000fc600020004ff */
[----:B------:R-:W-:Y:S01]  /*3130*/  IMAD.X R27, RZ, RZ, R27, P1 ;  /* 0x000000ffff1b7224 */ /* 0x000fe200008e061b */
[----:B------:R-:W-:Y:S01]  /*3140*/  ISETP.GE.AND P1, PT, R36, 0x9, PT ;  /* 0x000000092400780c */ /* 0x000fe20003f26270 */
[----:B------:R-:W-:Y:S02]  /*3150*/  HADD2.F32 R26, -RZ, R5.H0_H0 ;  /* 0x20000005ff1a7230 */ /* 0x000fe40000004100 */
[----:B------:R-:W-:Y:S01]  /*3160*/  IMAD.WIDE.U32 R30, R33, UR6, R30 ;  /* 0x00000006211e7c25 */ /* 0x000fe2000f8e001e */
[----:B------:R-:W-:-:S03]  /*3170*/  ISETP.LT.OR P5, PT, R29, 0x1, !P1 ;  /* 0x000000011d00780c */ /* 0x000fc60004fa1670 */
[----:B------:R-:W-:Y:S01]  /*3180*/  FMUL R5, R26, R9 ;  /* 0x000000091a057220 */ /* 0x000fe20000400000 */
[----:B------:R-:W-:-:S03]  /*3190*/  IMAD R26, R27, UR6, RZ ;  /* 0x000000061b1a7c24 */ /* 0x000fc6000f8e02ff */
[----:B------:R-:W-:Y:S01]  /*31a0*/  FFMA R5, R136, R8, R5 ;  /* 0x0000000888057223 */ /* 0x000fe20000000005 */
[----:B------:R-:W-:Y:S01]  /*31b0*/  IMAD R33, R33, UR7, R26 ;  /* 0x0000000721217c24 */ /* 0x000fe2000f8e021a */
[----:B------:R-:W-:-:S03]  /*31c0*/  IADD3 R26, P4, R30, UR10, RZ ;  /* 0x0000000a1e1a7c10 */ /* 0x000fc6000ff9e0ff */
[----:B------:R-:W-:Y:S02]  /*31d0*/  F2FP.SATFINITE.E5M2.F32.PACK_AB_MERGE_C R35, RZ, R5, RZ ;  /* 0x00000005ff23723e */ /* 0x000fe400048060ff */
[----:B------:R-:W-:Y:S02]  /*31e0*/  IADD3.X R27, R31, UR11, R33, P4, !PT ;  /* 0x0000000b1f1b7c10 */ /* 0x000fe4000a7fe421 */
[----:B------:R-:W-:Y:S01]  /*31f0*/  PRMT R5, RZ, 0x7610, R5 ;  /* 0x00007610ff057816 */ /* 0x000fe20000000005 */
[----:B------:R1:W-:Y:S01]  /*3200*/  @!P3 STG.E.U8 desc[UR18][R10.64+0x1], R35 ;  /* 0x000001230a00b986 */ /* 0x0003e2000c101112 */
[----:B------:R-:W-:Y:S05]  /*3210*/  @P5 BRA `(.L_x_38) ;  /* 0x0000000000045947 */ /* 0x000fea0003800000 */
[----:B------:R3:W5:Y:S02]  /*3220*/  LDG.E.U8 R5, desc[UR18][R26.64] ;  /* 0x000000121a057981 */ /* 0x000764000c1e1100 */
.L_x_38:
[----:B------:R-:W-:Y:S05]  /*3230*/  BSYNC B1 ;  /* 0x0000000000017941 */ /* 0x000fea0003800000 */
.L_x_37:
[----:B-----5:R-:W-:Y:S01]  /*3240*/  LOP3.LUT R5, R5, 0xff, RZ, 0xc0, !PT ;  /* 0x000000ff05057812 */ /* 0x020fe200078ec0ff */
[----:B------:R-:W-:Y:S01]  /*3250*/  BSSY B1, `(.L_x_39) ;  /* 0x000000b000017945 */ /* 0x000fe20003800000 */
[----:B------:R-:W-:Y:S02]  /*3260*/  ISETP.LT.OR P3, PT, R29, 0x2, !P1 ;  /* 0x000000021d00780c */ /* 0x000fe40004f61670 */
[----:B------:R-:W-:-:S05]  /*3270*/  F2FP.F16.E5M2.UNPACK_B R5, R5 ;  /* 0x00000005ff05723e */ /* 0x000fca00020004ff */
[----:B------:R-:W-:Y:S01]  /*3280*/  HADD2.F32 R30, -RZ, R5.H0_H0 ;  /* 0x20000005ff1e7230 */ /* 0x000fe20000004100 */
[----:B------:R-:W-:-:S04]  /*3290*/  PRMT R5, RZ, 0x7610, R5 ;  /* 0x00007610ff057816 */ /* 0x000fc80000000005 */
[----:B------:R-:W-:-:S04]  /*32a0*/  FMUL R30, R30, R9 ;  /* 0x000000091e1e7220 */ /* 0x000fc80000400000 */
[----:B------:R-:W-:-:S05]  /*32b0*/  FFMA R30, R139, R8, R30 ;  /* 0x000000088b1e7223 */ /* 0x000fca000000001e */
[----:B------:R-:W-:-:S05]  /*32c0*/  F2FP.SATFINITE.E5M2.F32.PACK_AB_MERGE_C R31, RZ, R30, RZ ;  /* 0x0000001eff1f723e */ /* 0x000fca00048060ff */
[----:B------:R4:W-:Y:S01]  /*32d0*/  @!P5 STG.E.U8 desc[UR18][R6.64], R31 ;  /* 0x0000001f0600d986 */ /* 0x0009e2000c101112 */
[----:B------:R-:W-:Y:S05]  /*32e0*/  @P3 BRA `(.L_x_40) ;  /* 0x0000000000043947 */ /* 0x000fea0003800000 */
[----:B------:R0:W5:Y:S02]  /*32f0*/  LDG.E.U8 R5, desc[UR18][R26.64+0x1] ;  /* 0x000001121a057981 */ /* 0x000164000c1e1100 */
.L_x_40:
[----:B------:R-:W-:Y:S05]  /*3300*/  BSYNC B1 ;  /* 0x0000000000017941 */ /* 0x000fea0003800000 */
.L_x_39:
[----:B-----5:R-:W-:Y:S01]  /*3310*/  LOP3.LUT R5, R5, 0xff, RZ, 0xc0, !PT ;  /* 0x000000ff05057812 */ /* 0x020fe200078ec0ff */
[----:B------:R-:W-:Y:S01]  /*3320*/  BSSY B1, `(.L_x_41) ;  /* 0x000000b000017945 */ /* 0x000fe20003800000 */
[----:B------:R-:W-:Y:S02]  /*3330*/  ISETP.LT.OR P4, PT, R29, 0x9, !P0 ;  /* 0x000000091d00780c */ /* 0x000fe40004781670 */
[----:B------:R-:W-:-:S05]  /*3340*/  F2FP.F16.E5M2.UNPACK_B R5, R5 ;  /* 0x00000005ff05723e */ /* 0x000fca00020004ff */
[----:B------:R-:W-:-:S05]  /*3350*/  HADD2.F32 R30, -RZ, R5.H0_H0 ;  /* 0x20000005ff1e7230 */ /* 0x000fca0000004100 */
[----:B------:R-:W-:-:S04]  /*3360*/  FMUL R5, R30, R9 ;  /* 0x000000091e057220 */ /* 0x000fc80000400000 */
[----:B------:R-:W-:-:S05]  /*3370*/  FFMA R5, R134, R8, R5 ;  /* 0x0000000886057223 */ /* 0x000fca0000000005 */
[----:B----4-:R-:W-:Y:S02]  /*3380*/  F2FP.SATFINITE.E5M2.F32.PACK_AB_MERGE_C R31, RZ, R5, RZ ;  /* 0x00000005ff1f723e */ /* 0x010fe400048060ff */
[----:B------:R-:W-:-:S03]  /*3390*/  PRMT R5, RZ, 0x7610, R5 ;  /* 0x00007610ff057816 */ /* 0x000fc60000000005 */
[----:B------:R4:W-:Y:S01]  /*33a0*/  @!P3 STG.E.U8 desc[UR18][R6.64+0x1], R31 ;  /* 0x0000011f0600b986 */ /* 0x0009e2000c101112 */
[----:B------:R-:W-:Y:S05]  /*33b0*/  @P4 BRA `(.L_x_42) ;  /* 0x0000000000044947 */ /* 0x000fea0003800000 */
[----:B------:R0:W5:Y:S02]  /*33c0*/  LDG.E.U8 R5, desc[UR18][R24.64+0x8] ;  /* 0x0000081218057981 */ /* 0x000164000c1e1100 */
.L_x_42:
[----:B------:R-:W-:Y:S05]  /*33d0*/  BSYNC B1 ;  /* 0x0000000000017941 */ /* 0x000fea0003800000 */
.L_x_41:
        /* <DEDUP_REMOVED lines=8> */
[----:B----4-:R-:W-:-:S05]  /*3460*/  F2FP.SATFINITE.E5M2.F32.PACK_AB_MERGE_C R31, RZ, R30, RZ ;  /* 0x0000001eff1f723e */ /* 0x010fca00048060ff */
[----:B------:R4:W-:Y:S01]  /*3470*/  @!P4 STG.E.U8 desc[UR18][R10.64+0x8], R31 ;  /* 0x0000081f0a00c986 */ /* 0x0009e2000c101112 */
[----:B------:R-:W-:Y:S05]  /*3480*/  @P3 BRA `(.L_x_44) ;  /* 0x0000000000043947 */ /* 0x000fea0003800000 */
[----:B------:R0:W5:Y:S02]  /*3490*/  LDG.E.U8 R5, desc[UR18][R24.64+0x9] ;  /* 0x0000091218057981 */ /* 0x000164000c1e1100 */
.L_x_44:
[----:B------:R-:W-:Y:S05]  /*34a0*/  BSYNC B1 ;  /* 0x0000000000017941 */ /* 0x000fea0003800000 */
.L_x_43:
        /* <DEDUP_REMOVED lines=12> */
.L_x_46:
[----:B------:R-:W-:Y:S05]  /*3570*/  BSYNC B1 ;  /* 0x0000000000017941 */ /* 0x000fea0003800000 */
.L_x_45:
        /* <DEDUP_REMOVED lines=12> */
.L_x_48:
[----:B------:R-:W-:Y:S05]  /*3640*/  BSYNC B1 ;  /* 0x0000000000017941 */ /* 0x000fea0003800000 */
.L_x_47:
        /* <DEDUP_REMOVED lines=12> */
.L_x_50:
[----:B------:R-:W-:Y:S05]  /*3710*/  BSYNC B1 ;  /* 0x0000000000017941 */ /* 0x000fea0003800000 */
.L_x_49:
        /* <DEDUP_REMOVED lines=12> */
.L_x_52:
[----:B------:R-:W-:Y:S05]  /*37e0*/  BSYNC B1 ;  /* 0x0000000000017941 */ /* 0x000fea0003800000 */
.L_x_51:
        /* <DEDUP_REMOVED lines=12> */
.L_x_54:
[----:B------:R-:W-:Y:S05]  /*38b0*/  BSYNC B1 ;  /* 0x0000000000017941 */ /* 0x000fea0003800000 */
.L_x_53:
        /* <DEDUP_REMOVED lines=12> */
.L_x_56:
[----:B------:R-:W-:Y:S05]  /*3980*/  BSYNC B1 ;  /* 0x0000000000017941 */ /* 0x000fea0003800000 */
.L_x_55:
        /* <DEDUP_REMOVED lines=12> */
.L_x_58:
[----:B------:R-:W-:Y:S05]  /*3a50*/  BSYNC B1 ;  /* 0x0000000000017941 */ /* 0x000fea0003800000 */
.L_x_57:
        /* <DEDUP_REMOVED lines=12> */
.L_x_60:
[----:B------:R-:W-:Y:S05]  /*3b20*/  BSYNC B1 ;  /* 0x0000000000017941 */ /* 0x000fea0003800000 */
.L_x_59:
        /* <DEDUP_REMOVED lines=12> */
.L_x_62:
[----:B------:R-:W-:Y:S05]  /*3bf0*/  BSYNC B1 ;  /* 0x0000000000017941 */ /* 0x000fea0003800000 */
.L_x_61:
        /* <DEDUP_REMOVED lines=12> */
.L_x_64:
[----:B------:R-:W-:Y:S05]  /*3cc0*/  BSYNC B1 ;  /* 0x0000000000017941 */ /* 0x000fea0003800000 */
.L_x_63:
        /* <DEDUP_REMOVED lines=12> */
.L_x_66:
[----:B------:R-:W-:Y:S05]  /*3d90*/  BSYNC B1 ;  /* 0x0000000000017941 */ /* 0x000fea0003800000 */
.L_x_65:
        /* <DEDUP_REMOVED lines=12> */
.L_x_68:
[----:B------:R-:W-:Y:S05]  /*3e60*/  BSYNC B1 ;  /* 0x0000000000017941 */ /* 0x000fea0003800000 */
.L_x_67:
        /* <DEDUP_REMOVED lines=12> */
.L_x_70:
[----:B------:R-:W-:Y:S05]  /*3f30*/  BSYNC B1 ;  /* 0x0000000000017941 */ /* 0x000fea0003800000 */
.L_x_69:
        /* <DEDUP_REMOVED lines=12> */
.L_x_72:
[----:B------:R-:W-:Y:S05]  /*4000*/  BSYNC B1 ;  /* 0x0000000000017941 */ /* 0x000fea0003800000 */
.L_x_71:
        /* <DEDUP_REMOVED lines=12> */
.L_x_74:
[----:B------:R-:W-:Y:S05]  /*40d0*/  BSYNC B1 ;  /* 0x0000000000017941 */ /* 0x000fea0003800000 */
.L_x_73:
        /* <DEDUP_REMOVED lines=12> */
.L_x_76:
[----:B------:R-:W-:Y:S05]  /*41a0*/  BSYNC B1 ;  /* 0x0000000000017941 */ /* 0x000fea0003800000 */
.L_x_75:
        /* <DEDUP_REMOVED lines=12> */
.L_x_78:
[----:B------:R-:W-:Y:S05]  /*4270*/  BSYNC B1 ;  /* 0x0000000000017941 */ /* 0x000fea0003800000 */
.L_x_77:
        /* <DEDUP_REMOVED lines=12> */
.L_x_80:
[----:B------:R-:W-:Y:S05]  /*4340*/  BSYNC B1 ;  /* 0x0000000000017941 */ /* 0x000fea0003800000 */
.L_x_79:
        /* <DEDUP_REMOVED lines=12> */
.L_x_82:
[----:B------:R-:W-:Y:S05]  /*4410*/  BSYNC B1 ;  /* 0x0000000000017941 */ /* 0x000fea0003800000 */
.L_x_81:
        /* <DEDUP_REMOVED lines=12> */
.L_x_84:
[----:B------:R-:W-:Y:S05]  /*44e0*/  BSYNC B1 ;  /* 0x0000000000017941 */ /* 0x000fea0003800000 */
.L_x_83:
        /* <DEDUP_REMOVED lines=12> */
.L_x_86:
[----:B------:R-:W-:Y:S05]  /*45b0*/  BSYNC B1 ;  /* 0x0000000000017941 */ /* 0x000fea0003800000 */
.L_x_85:
        /* <DEDUP_REMOVED lines=12> */
.L_x_88:
[----:B------:R-:W-:Y:S05]  /*4680*/  BSYNC B1 ;  /* 0x0000000000017941 */ /* 0x000fea0003800000 */
.L_x_87:
        /* <DEDUP_REMOVED lines=12> */
.L_x_90:
[----:B------:R-:W-:Y:S05]  /*4750*/  BSYNC B1 ;  /* 0x0000000000017941 */ /* 0x000fea0003800000 */
.L_x_89:
        /* <DEDUP_REMOVED lines=12> */
.L_x_92:
[----:B------:R-:W-:Y:S05]  /*4820*/  BSYNC B1 ;  /* 0x0000000000017941 */ /* 0x000fea0003800000 */
.L_x_91:
        /* <DEDUP_REMOVED lines=12> */
.L_x_94:
[----:B------:R-:W-:Y:S05]  /*48f0*/  BSYNC B1 ;  /* 0x0000000000017941 */ /* 0x000fea0003800000 */
.L_x_93:
        /* <DEDUP_REMOVED lines=12> */
.L_x_96:
[----:B------:R-:W-:Y:S05]  /*49c0*/  BSYNC B1 ;  /* 0x0000000000017941 */ /* 0x000fea0003800000 */
.L_x_95:
        /* <DEDUP_REMOVED lines=12> */
.L_x_98:
[----:B------:R-:W-:Y:S05]  /*4a90*/  BSYNC B1 ;  /* 0x0000000000017941 */ /* 0x000fea0003800000 */
.L_x_97:
        /* <DEDUP_REMOVED lines=12> */
.L_x_100:
[----:B------:R-:W-:Y:S05]  /*4b60*/  BSYNC B1 ;  /* 0x0000000000017941 */ /* 0x000fea0003800000 */
.L_x_99:
        /* <DEDUP_REMOVED lines=12> */
.L_x_102:
[----:B------:R-:W-:Y:S05]  /*4c30*/  BSYNC B1 ;  /* 0x0000000000017941 */ /* 0x000fea0003800000 */
.L_x_101:
        /* <DEDUP_REMOVED lines=12> */
.L_x_104:
[----:B------:R-:W-:Y:S05]  /*4d00*/  BSYNC B1 ;  /* 0x0000000000017941 */ /* 0x000fea0003800000 */
.L_x_103:
        /* <DEDUP_REMOVED lines=12> */
.L_x_106:
[----:B------:R-:W-:Y:S05]  /*4dd0*/  BSYNC B1 ;  /* 0x0000000000017941 */ /* 0x000fea0003800000 */
.L_x_105:
        /* <DEDUP_REMOVED lines=12> */
.L_x_108:
[----:B------:R-:W-:Y:S05]  /*4ea0*/  BSYNC B1 ;  /* 0x0000000000017941 */ /* 0x000fea0003800000 */
.L_x_107:
        /* <DEDUP_REMOVED lines=12> */
.L_x_110:
[----:B------:R-:W-:Y:S05]  /*4f70*/  BSYNC B1 ;  /* 0x0000000000017941 */ /* 0x000fea0003800000 */
.L_x_109:
        /* <DEDUP_REMOVED lines=12> */
.L_x_112:
[----:B------:R-:W-:Y:S05]  /*5040*/  BSYNC B1 ;  /* 0x0000000000017941 */ /* 0x000fea0003800000 */
.L_x_111:
        /* <DEDUP_REMOVED lines=12> */
.L_x_114:
[----:B------:R-:W-:Y:S05]  /*5110*/  BSYNC B1 ;  /* 0x0000000000017941 */ /* 0x000fea0003800000 */
.L_x_113:
        /* <DEDUP_REMOVED lines=12> */
.L_x_116:
[----:B------:R-:W-:Y:S05]  /*51e0*/  BSYNC B1 ;  /* 0x0000000000017941 */ /* 0x000fea0003800000 */
.L_x_115:
        /* <DEDUP_REMOVED lines=12> */
.L_x_118:
[----:B------:R-:W-:Y:S05]  /*52b0*/  BSYNC B1 ;  /* 0x0000000000017941 */ /* 0x000fea0003800000 */
.L_x_117:
        /* <DEDUP_REMOVED lines=12> */
.L_x_120:
[----:B------:R-:W-:Y:S05]  /*5380*/  BSYNC B1 ;  /* 0x0000000000017941 */ /* 0x000fea0003800000 */
.L_x_119:
        /* <DEDUP_REMOVED lines=12> */
.L_x_122:
[----:B------:R-:W-:Y:S05]  /*5450*/  BSYNC B1 ;  /* 0x0000000000017941 */ /* 0x000fea0003800000 */
.L_x_121:
        /* <DEDUP_REMOVED lines=12> */
.L_x_124:
[----:B------:R-:W-:Y:S05]  /*5520*/  BSYNC B1 ;  /* 0x0000000000017941 */ /* 0x000fea0003800000 */
.L_x_123:
        /* <DEDUP_REMOVED lines=12> */
.L_x_126:
[----:B------:R-:W-:Y:S05]  /*55f0*/  BSYNC B1 ;  /* 0x0000000000017941 */ /* 0x000fea0003800000 */
.L_x_125:
        /* <DEDUP_REMOVED lines=12> */
.L_x_128:
[----:B------:R-:W-:Y:S05]  /*56c0*/  BSYNC B1 ;  /* 0x0000000000017941 */ /* 0x000fea0003800000 */
.L_x_127:
        /* <DEDUP_REMOVED lines=12> */
.L_x_130:
[----:B------:R-:W-:Y:S05]  /*5790*/  BSYNC B1 ;  /* 0x0000000000017941 */ /* 0x000fea0003800000 */
.L_x_129:
        /* <DEDUP_REMOVED lines=12> */
.L_x_132:
[----:B------:R-:W-:Y:S05]  /*5860*/  BSYNC B1 ;  /* 0x0000000000017941 */ /* 0x000fea0003800000 */
.L_x_131:
        /* <DEDUP_REMOVED lines=12> */
.L_x_134:
[----:B------:R-:W-:Y:S05]  /*5930*/  BSYNC B1 ;  /* 0x0000000000017941 */ /* 0x000fea0003800000 */
.L_x_133:
        /* <DEDUP_REMOVED lines=12> */
.L_x_136:
[----:B------:R-:W-:Y:S05]  /*5a00*/  BSYNC B1 ;  /* 0x0000000000017941 */ /* 0x000fea0003800000 */
.L_x_135:
        /* <DEDUP_REMOVED lines=12> */
.L_x_138:
[----:B------:R-:W-:Y:S05]  /*5ad0*/  BSYNC B1 ;  /* 0x0000000000017941 */ /* 0x000fea0003800000 */
.L_x_137:
        /* <DEDUP_REMOVED lines=12> */
.L_x_140:
[----:B------:R-:W-:Y:S05]  /*5ba0*/  BSYNC B1 ;  /* 0x0000000000017941 */ /* 0x000fea0003800000 */
.L_x_139:
        /* <DEDUP_REMOVED lines=12> */
.L_x_142:
[----:B------:R-:W-:Y:S05]  /*5c70*/  BSYNC B1 ;  /* 0x0000000000017941 */ /* 0x000fea0003800000 */
.L_x_141:
        /* <DEDUP_REMOVED lines=12> */
.L_x_144:
[----:B------:R-:W-:Y:S05]  /*5d40*/  BSYNC B1 ;  /* 0x0000000000017941 */ /* 0x000fea0003800000 */
.L_x_143:
[----:B-----5:R-:W-:Y:S01]  /*5d50*/  LOP3.LUT R5, R5, 0xff, RZ, 0xc0, !PT ;  /* 0x000000ff05057812 */ /* 0x020fe200078ec0ff */
[----:B------:R-:W-:Y:S01]  /*5d60*/  BSSY B1, `(.L_x_145) ;  /* 0x000000b000017945 */ /* 0x000fe20003800000 */
[----:B------:R-:W-:Y:S02]  /*5d70*/  ISETP.LT.OR P4, PT, R29, 0x71, !P0 ;  /* 0x000000711d00780c */ /* 0x000fe40004781670 */
[----:B------:R-:W-:-:S05]  /*5d80*/  F2FP.F16.E5M2.UNPACK_B R5, R5 ;  /* 0x00000005ff05723e */ /* 0x000fca00020004ff */
[----:B------:R-:W-:-:S05]  /*5d90*/  HADD2.F32 R18, -RZ, R5.H0_H0 ;  /* 0x20000005ff127230 */ /* 0x000fca0000004100 */
[----:B------:R-:W-:-:S04]  /*5da0*/  FMUL R5, R18, R9 ;  /* 0x0000000912057220 */ /* 0x000fc80000400000 */
[----:B------:R-:W-:-:S05]  /*5db0*/  FFMA R5, R20, R8, R5 ;  /* 0x0000000814057223 */ /* 0x000fca0000000005 */
[----:B0-----:R-:W-:Y:S02]  /*5dc0*/  F2FP.SATFINITE.E5M2.F32.PACK_AB_MERGE_C R23, RZ, R5, RZ ;  /* 0x00000005ff17723e */ /* 0x001fe400048060ff */
[----:B------:R-:W-:-:S03]  /*5dd0*/  PRMT R5, RZ, 0x7610, R5 ;  /* 0x00007610ff057816 */ /* 0x000fc60000000005 */
[----:B------:R0:W-:Y:S01]  /*5de0*/  @!P3 STG.E.U8 desc[UR18][R6.64+0x69], R23 ;  /* 0x000069170600b986 */ /* 0x0001e2000c101112 */
[----:B------:R-:W-:Y:S05]  /*5df0*/  @P4 BRA `(.L_x_146) ;  /* 0x0000000000044947 */ /* 0x000fea0003800000 */
[----:B------:R0:W5:Y:S02]  /*5e00*/  LDG.E.U8 R5, desc[UR18][R24.64+0x70] ;  /* 0x0000701218057981 */ /* 0x000164000c1e1100 */
.L_x_146:
[----:B------:R-:W-:Y:S05]  /*5e10*/  BSYNC B1 ;  /* 0x0000000000017941 */ /* 0x000fea0003800000 */
.L_x_145:
        /* <DEDUP_REMOVED lines=12> */
.L_x_148:
[----:B------:R-:W-:Y:S05]  /*5ee0*/  BSYNC B1 ;  /* 0x0000000000017941 */ /* 0x000fea0003800000 */
.L_x_147:
        /* <DEDUP_REMOVED lines=12> */
.L_x_150:
[----:B------:R-:W-:Y:S05]  /*5fb0*/  BSYNC B1 ;  /* 0x0000000000017941 */ /* 0x000fea0003800000 */
.L_x_149:
        /* <DEDUP_REMOVED lines=8> */
[----:B0-----:R-:W-:-:S05]  /*6040*/  F2FP.SATFINITE.E5M2.F32.PACK_AB_MERGE_C R17, RZ, R18, RZ ;  /* 0x00000012ff11723e */ /* 0x001fca00048060ff */
[----:B------:R0:W-:Y:S01]  /*6050*/  @!P4 STG.E.U8 desc[UR18][R6.64+0x70], R17 ;  /* 0x000070110600c986 */ /* 0x0001e2000c101112 */
[----:B------:R-:W-:Y:S05]  /*6060*/  @P3 BRA `(.L_x_152) ;  /* 0x0000000000043947 */ /* 0x000fea0003800000 */
[----:B------:R0:W5:Y:S02]  /*6070*/  LDG.E.U8 R5, desc[UR18][R26.64+0x71] ;  /* 0x000071121a057981 */ /* 0x000164000c1e1100 */
.L_x_152:
[----:B------:R-:W-:Y:S05]  /*6080*/  BSYNC B1 ;  /* 0x0000000000017941 */ /* 0x000fea0003800000 */
.L_x_151:
        /* <DEDUP_REMOVED lines=12> */
.L_x_154:
[----:B------:R-:W-:Y:S05]  /*6150*/  BSYNC B1 ;  /* 0x0000000000017941 */ /* 0x000fea0003800000 */
.L_x_153:
        /* <DEDUP_REMOVED lines=12> */
.L_x_156:
[----:B------:R-:W-:Y:S05]  /*6220*/  BSYNC B1 ;  /* 0x0000000000017941 */ /* 0x000fea0003800000 */
.L_x_155:
        /* <DEDUP_REMOVED lines=12> */
.L_x_158:
[----:B------:R-:W-:Y:S05]  /*62f0*/  BSYNC B1 ;  /* 0x0000000000017941 */ /* 0x000fea0003800000 */
.L_x_157:
[----:B-----5:R-:W-:Y:S01]  /*6300*/  LOP3.LUT R5, R5, 0xff, RZ, 0xc0, !PT ;  /* 0x000000ff05057812 */ /* 0x020fe200078ec0ff */
[----:B------:R-:W-:Y:S01]  /*6310*/  BSSY B1, `(.L_x_159) ;  /* 0x000000b000017945 */ /* 0x000fe20003800000 */
[----:B------:R-:W-:Y:S02]  /*6320*/  ISETP.LT.OR P1, PT, R29, 0x7a, !P1 ;  /* 0x0000007a1d00780c */ /* 0x000fe40004f21670 */
[----:B------:R-:W-:-:S05]  /*6330*/  F2FP.F16.E5M2.UNPACK_B R5, R5 ;  /* 0x00000005ff05723e */ /* 0x000fca00020004ff */
[----:B01--4-:R-:W-:Y:S01]  /*6340*/  HADD2.F32 R10, -RZ, R5.H0_H0 ;  /* 0x20000005ff0a7230 */ /* 0x013fe20000004100 */
[----:B------:R-:W-:-:S04]  /*6350*/  PRMT R5, RZ, 0x7610, R5 ;  /* 0x00007610ff057816 */ /* 0x000fc80000000005 */
[----:B------:R-:W-:-:S04]  /*6360*/  FMUL R10, R10, R9 ;  /* 0x000000090a0a7220 */ /* 0x000fc80000400000 */
[----:B------:R-:W-:-:S05]  /*6370*/  FFMA R10, R15, R8, R10 ;  /* 0x000000080f0a7223 */ /* 0x000fca000000000a */
[----:B------:R-:W-:-:S05]  /*6380*/  F2FP.SATFINITE.E5M2.F32.PACK_AB_MERGE_C R11, RZ, R10, RZ ;  /* 0x0000000aff0b723e */ /* 0x000fca00048060ff */
[----:B------:R0:W-:Y:S01]  /*6390*/  @!P3 STG.E.U8 desc[UR18][R6.64+0x78], R11 ;  /* 0x0000780b0600b986 */ /* 0x0001e2000c101112 */
[----:B------:R-:W-:Y:S05]  /*63a0*/  @P1 BRA `(.L_x_160) ;  /* 0x0000000000041947 */ /* 0x000fea0003800000 */
[----:B------:R1:W5:Y:S02]  /*63b0*/  LDG.E.U8 R5, desc[UR18][R26.64+0x79] ;  /* 0x000079121a057981 */ /* 0x000364000c1e1100 */
.L_x_160:
[----:B------:R-:W-:Y:S05]  /*63c0*/  BSYNC B1 ;  /* 0x0000000000017941 */ /* 0x000fea0003800000 */
.L_x_159:
[----:B------:R-:W-:Y:S05]  /*63d0*/  @P1 BRA `(.L_x_161) ;  /* 0x0000001000281947 */ /* 0x000fea0003800000 */
[----:B-----5:R-:W-:-:S04]  /*63e0*/  LOP3.LUT R5, R5, 0xff, RZ, 0xc0, !PT ;  /* 0x000000ff05057812 */ /* 0x020fc800078ec0ff */
[----:B------:R-:W-:-:S05]  /*63f0*/  F2FP.F16.E5M2.UNPACK_B R5, R5 ;  /* 0x00000005ff05723e */ /* 0x000fca00020004ff */
[----:B------:R-:W-:-:S05]  /*6400*/  HADD2.F32 R10, -RZ, R5.H0_H0 ;  /* 0x20000005ff0a7230 */ /* 0x000fca0000004100 */
[----:B------:R-:W-:-:S04]  /*6410*/  FMUL R5, R10, R9 ;  /* 0x000000090a057220 */ /* 0x000fc80000400000 */
[----:B------:R-:W-:-:S05]  /*6420*/  FFMA R5, R14, R8, R5 ;  /* 0x000000080e057223 */ /* 0x000fca0000000005 */
[----:B------:R-:W-:-:S05]  /*6430*/  F2FP.SATFINITE.E5M2.F32.PACK_AB_MERGE_C R5, RZ, R5, RZ ;  /* 0x00000005ff05723e */ /* 0x000fca00048060ff */
[----:B------:R4:W-:Y:S01]  /*6440*/  STG.E.U8 desc[UR18][R6.64+0x79], R5 ;  /* 0x0000790506007986 */ /* 0x0009e2000c101112 */
[----:B------:R-:W-:Y:S05]  /*6450*/  BRA `(.L_x_161) ;  /* 0x0000001000087947 */ /* 0x000fea0003800000 */
.L_x_32:
[----:B------:R-:W-:Y:S01]  /*6460*/  ISETP.GE.AND P1, PT, R36, 0x1, PT ;  /* 0x000000012400780c */ /* 0x000fe20003f26270 */
[-C--:B--2---:R-:W-:Y:S01]  /*6470*/  FMUL R141, R141, R8.reuse ;  /* 0x000000088d8d7220 */ /* 0x084fe20000400000 */
[-C--:B------:R-:W-:Y:S01]  /*6480*/  FMUL R136, R136, R8.reuse ;  /* 0x0000000888887220 */ /* 0x080fe20000400000 */
[----:B------:R-:W-:Y:S01]  /*6490*/  ISETP.GE.AND P0, PT, R36, 0x9, PT ;  /* 0x000000092400780c */ /* 0x000fe20003f06270 */
[-C--:B------:R-:W-:Y:S01]  /*64a0*/  FMUL R139, R139, R8.reuse ;  /* 0x000000088b8b7220 */ /* 0x080fe20000400000 */
[C---:B------:R-:W-:Y:S01]  /*64b0*/  ISETP.LT.OR P4, PT, R29.reuse, 0x1, !P1 ;  /* 0x000000011d00780c */ /* 0x040fe20004f81670 */
[-C--:B------:R-:W-:Y:S01]  /*64c0*/  FMUL R134, R134, R8.reuse ;  /* 0x0000000886867220 */ /* 0x080fe20000400000 */
[----:B------:R-:W-:Y:S01]  /*64d0*/  ISETP.LT.OR P5, PT, R29, 0x2, !P1 ;  /* 0x000000021d00780c */ /* 0x000fe20004fa1670 */
[-C--:B------:R-:W-:Y:S01]  /*64e0*/  FMUL R137, R137, R8.reuse ;  /* 0x0000000889897220 */ /* 0x080fe20000400000 */
[----:B------:R-:W-:Y:S01]  /*64f0*/  F2FP.SATFINITE.E5M2.F32.PACK_AB_MERGE_C R141, RZ, R141, RZ ;  /* 0x0000008dff8d723e */ /* 0x000fe200048060ff */
[----:B------:R-:W-:Y:S01]  /*6500*/  FMUL R132, R132, R8 ;  /* 0x0000000884847220 */ /* 0x000fe20000400000 */
[----:B------:R-:W-:Y:S01]  /*6510*/  F2FP.SATFINITE.E5M2.F32.PACK_AB_MERGE_C R5, RZ, R136, RZ ;  /* 0x00000088ff05723e */ /* 0x000fe200048060ff */
[-C--:B------:R-:W-:Y:S01]  /*6520*/  FMUL R135, R135, R8.reuse ;  /* 0x0000000887877220 */ /* 0x080fe20000400000 */
[C---:B------:R-:W-:Y:S01]  /*6530*/  ISETP.LT.OR P3, PT, R29.reuse, 0x1, !P0 ;  /* 0x000000011d00780c */ /* 0x040fe20004761670 */
[-C--:B------:R-:W-:Y:S01]  /*6540*/  FMUL R130, R130, R8.reuse ;  /* 0x0000000882827220 */ /* 0x080fe20000400000 */
[----:B------:R-:W-:Y:S01]  /*6550*/  ISETP.LT.OR P6, PT, R29, 0xa, !P1 ;  /* 0x0000000a1d00780c */ /* 0x000fe20004fc1670 */
[-C--:B------:R-:W-:Y:S01]  /*6560*/  FMUL R133, R133, R8.reuse ;  /* 0x0000000885857220 */ /* 0x080fe20000400000 */
[----:B------:R-:W-:Y:S01]  /*6570*/  F2FP.SATFINITE.E5M2.F32.PACK_AB_MERGE_C R139, RZ, R139, RZ ;  /* 0x0000008bff8b723e */ /* 0x000fe200048060ff */
[----:B------:R-:W-:Y:S01]  /*6580*/  @!P4 STG.E.U8 desc[UR18][R10.64], R141 ;  /* 0x0000008d0a00c986 */ /* 0x000fe2000c101112 */
[C---:B------:R-:W-:Y:S01]  /*6590*/  ISETP.LT.OR P4, PT, R29.reuse, 0x2, !P0 ;  /* 0x000000021d00780c */ /* 0x040fe20004781670 */
[----:B------:R-:W-:Y:S01]  /*65a0*/  FMUL R128, R128, R8 ;  /* 0x0000000880807220 */ /* 0x000fe20000400000 */
[----:B------:R-:W-:Y:S01]  /*65b0*/  F2FP.SATFINITE.E5M2.F32.PACK_AB_MERGE_C R25, RZ, R134, RZ ;  /* 0x00000086ff19723e */ /* 0x000fe200048060ff */
[----:B------:R0:W-:Y:S01]  /*65c0*/  @!P5 STG.E.U8 desc[UR18][R10.64+0x1], R5 ;  /* 0x000001050a00d986 */ /* 0x0001e2000c101112 */
[----:B------:R-:W-:Y:S01]  /*65d0*/  ISETP.LT.OR P5, PT, R29, 0x9, !P1 ;  /* 0x000000091d00780c */ /* 0x000fe20004fa1670 */
[-C--:B------:R-:W-:Y:S01]  /*65e0*/  FMUL R131, R131, R8.reuse ;  /* 0x0000000883837220 */ /* 0x080fe20000400000 */
[----:B------:R-:W-:Y:S01]  /*65f0*/  F2FP.SATFINITE.E5M2.F32.PACK_AB_MERGE_C R137, RZ, R137, RZ ;  /* 0x00000089ff89723e */ /* 0x000fe200048060ff */
[----:B------:R-:W-:Y:S01]  /*6600*/  @!P3 STG.E.U8 desc[UR18][R6.64], R139 ;  /* 0x0000008b0600b986 */ /* 0x000fe2000c101112 */
[----:B------:R-:W-:Y:S01]  /*6610*/  ISETP.LT.OR P3, PT, R29, 0x9, !P0 ;  /* 0x000000091d00780c */ /* 0x000fe20004761670 */
[-C--:B------:R-:W-:Y:S01]  /*6620*/  FMUL R126, R126, R8.reuse ;  /* 0x000000087e7e7220 */ /* 0x080fe20000400000 */
[----:B------:R-:W-:Y:S01]  /*6630*/  F2FP.SATFINITE.E5M2.F32.PACK_AB_MERGE_C R135, RZ, R135, RZ ;  /* 0x00000087ff87723e */ /* 0x000fe200048060ff */
[-C--:B------:R-:W-:Y:S01]  /*6640*/  FMUL R129, R129, R8.reuse ;  /* 0x0000000881817220 */ /* 0x080fe20000400000 */
[----:B------:R-:W-:Y:S01]  /*6650*/  F2FP.SATFINITE.E5M2.F32.PACK_AB_MERGE_C R133, RZ, R133, RZ ;  /* 0x00000085ff85723e */ /* 0x000fe200048060ff */
[----:B------:R1:W-:Y:S01]  /*6660*/  @!P4 STG.E.U8 desc[UR18][R6.64+0x1], R25 ;  /* 0x000001190600c986 */ /* 0x0003e2000c101112 */
[C---:B------:R-:W-:Y:S01]  /*6670*/  ISETP.LT.OR P4, PT, R29.reuse, 0xa, !P0 ;  /* 0x0000000a1d00780c */ /* 0x040fe20004781670 */
[----:B------:R-:W-:Y:S01]  /*6680*/  FMUL R124, R124, R8 ;  /* 0x000000087c7c7220 */ /* 0x000fe20000400000 */
[----:B0-----:R-:W-:Y:S01]  /*6690*/  F2FP.SATFINITE.E5M2.F32.PACK_AB_MERGE_C R5, RZ, R132, RZ ;  /* 0x00000084ff05723e */ /* 0x001fe200048060ff */
[----:B------:R-:W-:Y:S01]  /*66a0*/  @!P5 STG.E.U8 desc[UR18][R10.64+0x8], R137 ;  /* 0x000008890a00d986 */ /* 0x000fe2000c101112 */
[----:B------:R-:W-:Y:S01]  /*66b0*/  ISETP.LT.OR P5, PT, R29, 0x11, !P1 ;  /* 0x000000111d00780c */ /* 0x000fe20004fa1670 */
[-C--:B------:R-:W-:Y:S01]  /*66c0*/  FMUL R127, R127, R8.reuse ;  /* 0x000000087f7f7220 */ /* 0x080fe20000400000 */
[----:B------:R-:W-:Y:S01]  /*66d0*/  F2FP.SATFINITE.E5M2.F32.PACK_AB_MERGE_C R131, RZ, R131, RZ ;  /* 0x00000083ff83723e */ /* 0x000fe200048060ff */
[----:B------:R0:W-:Y:S01]  /*66e0*/  @!P6 STG.E.U8 desc[UR18][R10.64+0x9], R5 ;  /* 0x000009050a00e986 */ /* 0x0001e2000c101112 */
[----:B------:R-:W-:Y:S01]  /*66f0*/  ISETP.LT.OR P6, PT, R29, 0x12, !P1 ;  /* 0x000000121d00780c */ /* 0x000fe20004fc1670 */
[----:B------:R-:W-:Y:S01]  /*6700*/  FMUL R122, R122, R8 ;  /* 0x000000087a7a7220 */ /* 0x000fe20000400000 */
[----:B------:R-:W-:Y:S01]  /*6710*/  F2FP.SATFINITE.E5M2.F32.PACK_AB_MERGE_C R129, RZ, R129, RZ ;  /* 0x00000081ff81723e */ /* 0x000fe200048060ff */
[----:B------:R-:W-:Y:S01]  /*6720*/  @!P3 STG.E.U8 desc[UR18][R6.64+0x8], R135 ;  /* 0x000008870600b986 */ /* 0x000fe2000c101112 */
[----:B-1----:R-:W-:Y:S01]  /*6730*/  F2FP.SATFINITE.E5M2.F32.PACK_AB_MERGE_C R25, RZ, R130, RZ ;  /* 0x00000082ff19723e */ /* 0x002fe200048060ff */
[-C--:B------:R-:W-:Y:S01]  /*6740*/  FMUL R125, R125, R8.reuse ;  /* 0x000000087d7d7220 */ /* 0x080fe20000400000 */
[C---:B------:R-:W-:Y:S01]  /*6750*/  ISETP.LT.OR P3, PT, R29.reuse, 0x11, !P0 ;  /* 0x000000111d00780c */ /* 0x040fe20004761670 */
[-C--:B------:R-:W-:Y:S01]  /*6760*/  FMUL R120, R120, R8.reuse ;  /* 0x0000000878787220 */ /* 0x080fe20000400000 */
[----:B------:R-:W-:Y:S01]  /*6770*/  F2FP.SATFINITE.E5M2.F32.PACK_AB_MERGE_C R127, RZ, R127, RZ ;  /* 0x0000007fff7f723e */ /* 0x000fe200048060ff */
[----:B------:R1:W-:Y:S01]  /*6780*/  @!P4 STG.E.U8 desc[UR18][R6.64+0x9], R25 ;  /* 0x000009190600c986 */ /* 0x0003e2000c101112 */
[----:B------:R-:W-:Y:S01]  /*6790*/  ISETP.LT.OR P4, PT, R29, 0x12, !P0 ;  /* 0x000000121d00780c */ /* 0x000fe20004781670 */
[----:B------:R-:W-:Y:S01]  /*67a0*/  FMUL R123, R123, R8 ;  /* 0x000000087b7b7220 */ /* 0x000fe20000400000 */
[----:B0-----:R-:W-:Y:S01]  /*67b0*/  F2FP.SATFINITE.E5M2.F32.PACK_AB_MERGE_C R5, RZ, R128, RZ ;  /* 0x00000080ff05723e */ /* 0x001fe200048060ff */
[----:B------:R-:W-:Y:S01]  /*67c0*/  @!P5 STG.E.U8 desc[UR18][R10.64+0x10], R133 ;  /* 0x000010850a00d986 */ /* 0x000fe2000c101112 */
[C---:B------:R-:W-:Y:S01]  /*67d0*/  ISETP.LT.OR P5, PT, R29.reuse, 0x19, !P1 ;  /* 0x000000191d00780c */ /* 0x040fe20004fa1670 */
[-C--:B------:R-:W-:Y:S01]  /*67e0*/  FMUL R118, R118, R8.reuse ;  /* 0x0000000876767220 */ /* 0x080fe20000400000 */
[----:B------:R-:W-:Y:S01]  /*67f0*/  F2FP.SATFINITE.E5M2.F32.PACK_AB_MERGE_C R125, RZ, R125, RZ ;  /* 0x0000007dff7d723e */ /* 0x000fe200048060ff */
[----:B------:R0:W-:Y:S01]  /*6800*/  @!P6 STG.E.U8 desc[UR18][R10.64+0x11], R5 ;  /* 0x000011050a00e986 */ /* 0x0001e2000c101112 */
[----:B------:R-:W-:Y:S01]  /*6810*/  ISETP.LT.OR P6, PT, R29, 0x1a, !P1 ;  /* 0x0000001a1d00780c */ /* 0x000fe20004fc1670 */
[-C--:B------:R-:W-:Y:S01]  /*6820*/  FMUL R121, R121, R8.reuse ;  /* 0x0000000879797220 */ /* 0x080fe20000400000 */
[----:B------:R-:W-:Y:S01]  /*6830*/  FMUL R116, R116, R8 ;  /* 0x0000000874747220 */ /* 0x000fe20000400000 */
[----:B-1----:R-:W-:Y:S01]  /*6840*/  F2FP.SATFINITE.E5M2.F32.PACK_AB_MERGE_C R25, RZ, R126, RZ ;  /* 0x0000007eff19723e */ /* 0x002fe200048060ff */
[----:B------:R-:W-:Y:S01]  /*6850*/  @!P3 STG.E.U8 desc[UR18][R6.64+0x10], R131 ;  /* 0x000010830600b986 */ /* 0x000fe2000c101112 */
[----:B------:R-:W-:Y:S01]  /*6860*/  ISETP.LT.OR P3, PT, R29, 0x19, !P0 ;  /* 0x000000191d00780c */ /* 0x000fe20004761670 */
        /* <DEDUP_REMOVED lines=35> */
[----:B------:R-:W-:Y:S01]  /*6aa0*/  ISETP.LT.OR P3, PT, R29, 0x29, !P0 ;  /* 0x000000291d00780c */ /* 0x000fe20004761670 */
[-C--:B------:R-:W-:Y:S01]  /*6ab0*/  FMUL R109, R109, R8.reuse ;  /* 0x000000086d6d7220 */ /* 0x080fe20000400000 */
[-C--:B------:R-:W-:Y:S01]  /*6ac0*/  FMUL R104, R104, R8.reuse ;  /* 0x0000000868687220 */ /* 0x080fe20000400000 */
        /* <DEDUP_REMOVED lines=104> */
[----:B------:R-:W-:-:S02]  /*7150*/  ISETP.LT.OR P3, PT, R29, 0x59, !P0 ;  /* 0x000000591d00780c */ /* 0x000fc40004761670 */
[----:B------:R-:W-:Y:S01]  /*7160*/  F2FP.SATFINITE.E5M2.F32.PACK_AB_MERGE_C R19, RZ, R19, RZ ;  /* 0x00000013ff13723e */ /* 0x000fe200048060ff */
[----:B------:R1:W-:Y:S01]  /*7170*/  @!P4 STG.E.U8 desc[UR18][R6.64+0x51], R25 ;  /* 0x000051190600c986 */ /* 0x0003e2000c101112 */
[C---:B------:R-:W-:Y:S02]  /*7180*/  ISETP.LT.OR P4, PT, R29.reuse, 0x5a, !P0 ;  /* 0x0000005a1d00780c */ /* 0x040fe40004781670 */
[----:B0-----:R-:W-:Y:S01]  /*7190*/  F2FP.SATFINITE.E5M2.F32.PACK_AB_MERGE_C R5, RZ, R92, RZ ;  /* 0x0000005cff05723e */ /* 0x001fe200048060ff */
[----:B------:R-:W-:Y:S01]  /*71a0*/  @!P5 STG.E.U8 desc[UR18][R10.64+0x58], R97 ;  /* 0x000058610a00d986 */ /* 0x000fe2000c101112 */
[C---:B------:R-:W-:Y:S02]  /*71b0*/  ISETP.LT.OR P5, PT, R29.reuse, 0x61, !P1 ;  /* 0x000000611d00780c */ /* 0x040fe40004fa1670 */
[----:B------:R-:W-:Y:S01]  /*71c0*/  F2FP.SATFINITE.E5M2.F32.PACK_AB_MERGE_C R13, RZ, R13, RZ ;  /* 0x0000000dff0d723e */ /* 0x000fe200048060ff */
[----:B------:R0:W-:Y:S01]  /*71d0*/  @!P6 STG.E.U8 desc[UR18][R10.64+0x59], R5 ;  /* 0x000059050a00e986 */ /* 0x0001e2000c101112 */
[----:B------:R-:W-:-:S02]  /*71e0*/  ISETP.LT.OR P6, PT, R29, 0x62, !P1 ;  /* 0x000000621d00780c */ /* 0x000fc40004fc1670 */
[----:B------:R-:W-:Y:S01]  /*71f0*/  F2FP.SATFINITE.E5M2.F32.PACK_AB_MERGE_C R15, RZ, R15, RZ ;  /* 0x0000000fff0f723e */ /* 0x000fe200048060ff */
[----:B------:R-:W-:Y:S01]  /*7200*/  @!P3 STG.E.U8 desc[UR18][R6.64+0x58], R95 ;  /* 0x0000585f0600b986 */ /* 0x000fe2000c101112 */
[----:B-1----:R-:W-:Y:S02]  /*7210*/  F2FP.SATFINITE.E5M2.F32.PACK_AB_MERGE_C R25, RZ, R90, RZ ;  /* 0x0000005aff19723e */ /* 0x002fe400048060ff */
[----:B------:R-:W-:-:S03]  /*7220*/  ISETP.LT.OR P3, PT, R29, 0x61, !P0 ;  /* 0x000000611d00780c */ /* 0x000fc60004761670 */
[----:B------:R1:W-:Y:S01]  /*7230*/  @!P4 STG.E.U8 desc[UR18][R6.64+0x59], R25 ;  /* 0x000059190600c986 */ /* 0x0003e2000c101112 */
[C---:B------:R-:W-:Y:S02]  /*7240*/  ISETP.LT.OR P4, PT, R29.reuse, 0x62, !P0 ;  /* 0x000000621d00780c */ /* 0x040fe40004781670 */
[----:B0-----:R-:W-:Y:S01]  /*7250*/  F2FP.SATFINITE.E5M2.F32.PACK_AB_MERGE_C R5, RZ, R88, RZ ;  /* 0x00000058ff05723e */ /* 0x001fe200048060ff */
[----:B------:R-:W-:Y:S01]  /*7260*/  @!P5 STG.E.U8 desc[UR18][R10.64+0x60], R93 ;  /* 0x0000605d0a00d986 */ /* 0x000fe2000c101112 */
[----:B------:R-:W-:-:S03]  /*7270*/  ISETP.LT.OR P5, PT, R29, 0x69, !P1 ;  /* 0x000000691d00780c */ /* 0x000fc60004fa1670 */
[----:B------:R0:W-:Y:S01]  /*7280*/  @!P6 STG.E.U8 desc[UR18][R10.64+0x61], R5 ;  /* 0x000061050a00e986 */ /* 0x0001e2000c101112 */
[C---:B------:R-:W-:Y:S02]  /*7290*/  ISETP.LT.OR P6, PT, R29.reuse, 0x6a, !P1 ;  /* 0x0000006a1d00780c */ /* 0x040fe40004fc1670 */
[----:B-1----:R-:W-:Y:S01]  /*72a0*/  F2FP.SATFINITE.E5M2.F32.PACK_AB_MERGE_C R25, RZ, R22, RZ ;  /* 0x00000016ff19723e */ /* 0x002fe200048060ff */
[----:B------:R-:W-:Y:S01]  /*72b0*/  @!P3 STG.E.U8 desc[UR18][R6.64+0x60], R91 ;  /* 0x0000605b0600b986 */ /* 0x000fe2000c101112 */
        /* <DEDUP_REMOVED lines=11> */
[----:B------:R-:W-:Y:S01]  /*7370*/  @!P4 STG.E.U8 desc[UR18][R6.64+0x69], R25 ;  /* 0x000069190600c986 */ /* 0x000fe2000c101112 */
[C---:B------:R-:W-:Y:S02]  /*7380*/  ISETP.LT.OR P4, PT, R29.reuse, 0x79, !P1 ;  /* 0x000000791d00780c */ /* 0x040fe40004f81670 */
[C---:B------:R-:W-:Y:S01]  /*7390*/  ISETP.LT.OR P1, PT, R29.reuse, 0x7a, !P1 ;  /* 0x0000007a1d00780c */ /* 0x040fe20004f21670 */
[----:B------:R1:W-:Y:S01]  /*73a0*/  @!P5 STG.E.U8 desc[UR18][R10.64+0x70], R21 ;  /* 0x000070150a00d986 */ /* 0x0003e2000c101112 */
[C---:B------:R-:W-:Y:S02]  /*73b0*/  ISETP.LT.OR P5, PT, R29.reuse, 0x72, !P0 ;  /* 0x000000721d00780c */ /* 0x040fe400047a1670 */
[----:B0-----:R-:W-:Y:S01]  /*73c0*/  F2FP.SATFINITE.E5M2.F32.PACK_AB_MERGE_C R5, RZ, R16, RZ ;  /* 0x00000010ff05723e */ /* 0x001fe200048060ff */
[----:B------:R0:W-:Y:S01]  /*73d0*/  @!P6 STG.E.U8 desc[UR18][R10.64+0x71], R17 ;  /* 0x000071110a00e986 */ /* 0x0001e2000c101112 */
[C---:B------:R-:W-:Y:S02]  /*73e0*/  ISETP.LT.OR P6, PT, R29.reuse, 0x79, !P0 ;  /* 0x000000791d00780c */ /* 0x040fe400047c1670 */
[----:B------:R-:W-:Y:S01]  /*73f0*/  ISETP.LT.OR P0, PT, R29, 0x7a, !P0 ;  /* 0x0000007a1d00780c */ /* 0x000fe20004701670 */
[----:B------:R2:W-:Y:S01]  /*7400*/  @!P3 STG.E.U8 desc[UR18][R6.64+0x70], R19 ;  /* 0x000070130600b986 */ /* 0x0005e2000c101112 */
[----:B-1----:R-:W-:-:S05]  /*7410*/  F2FP.SATFINITE.E5M2.F32.PACK_AB_MERGE_C R21, RZ, R14, RZ ;  /* 0x0000000eff15723e */ /* 0x002fca00048060ff */
[----:B------:R2:W-:Y:S01]  /*7420*/  @!P5 STG.E.U8 desc[UR18][R6.64+0x71], R5 ;  /* 0x000071050600d986 */ /* 0x0005e2000c101112 */
[----:B0-----:R-:W-:-:S03]  /*7430*/  F2FP.SATFINITE.E5M2.F32.PACK_AB_MERGE_C R17, RZ, R12, RZ ;  /* 0x0000000cff11723e */ /* 0x001fc600048060ff */
[----:B------:R2:W-:Y:S04]  /*7440*/  @!P4 STG.E.U8 desc[UR18][R10.64+0x78], R13 ;  /* 0x0000780d0a00c986 */ /* 0x0005e8000c101112 */
[----:B------:R2:W-:Y:S04]  /*7450*/  @!P1 STG.E.U8 desc[UR18][R10.64+0x79], R17 ;  /* 0x000079110a009986 */ /* 0x0005e8000c101112 */
[----:B------:R2:W-:Y:S04]  /*7460*/  @!P6 STG.E.U8 desc[UR18][R6.64+0x78], R15 ;  /* 0x0000780f0600e986 */ /* 0x0005e8000c101112 */
[----:B------:R2:W-:Y:S02]  /*7470*/  @!P0 STG.E.U8 desc[UR18][R6.64+0x79], R21 ;  /* 0x0000791506008986 */ /* 0x0005e4000c101112 */
.L_x_161:
[----:B------:R-:W-:Y:S05]  /*7480*/  BSYNC B0 ;  /* 0x0000000000007941 */ /* 0x000fea0003800000 */
.L_x_31:
[----:B------:R-:W-:Y:S01]  /*7490*/  ULDC UR6, c[0x0][0xc] ;  /* 0x0000030000067ab9 */ /* 0x000fe20000000800 */
[----:B------:R-:W-:Y:S01]  /*74a0*/  ULDC UR7, c[0x0][0x10] ;  /* 0x0000040000077ab9 */ /* 0x000fe20000000800 */
[----:B--2-45:R-:W2:Y:S01]  /*74b0*/  LDC R5, c[0x0][0x14] ;  /* 0x00000500ff057b82 */ /* 0x034ea20000000800 */
[----:B------:R-:W-:Y:S01]  /*74c0*/  UIMAD.WIDE.U32 UR6, UR6, UR7, URZ ;  /* 0x00000007060672a5 */ /* 0x000fe2000f8e003f */
[----:B0-----:R-:W-:Y:S01]  /*74d0*/  PRMT R6, RZ, 0x7610, R6 ;  /* 0x00007610ff067816 */ /* 0x001fe20000000006 */
[----:B------:R-:W-:-:S04]  /*74e0*/  IMAD.MOV.U32 R7, RZ, RZ, -0x1 ;  /* 0xffffffffff077424 */ /* 0x000fc800078e00ff */
[----:B--2---:R-:W-:-:S04]  /*74f0*/  IMAD.WIDE.U32 R2, R5, UR6, R2 ;  /* 0x0000000605027c25 */ /* 0x004fc8000f8e0002 */
[----:B------:R-:W-:Y:S01]  /*7500*/  IMAD R5, R5, UR7, RZ ;  /* 0x0000000705057c24 */ /* 0x000fe2000f8e02ff */
[----:B------:R-:W-:Y:S02]  /*7510*/  ULDC.64 UR6, c[0x0][0x650] ;  /* 0x0001940000067ab9 */ /* 0x000fe40000000a00 */
[----:B------:R-:W-:Y:S01]  /*7520*/  ISETP.GE.U32.AND P0, PT, R2, UR6, PT ;  /* 0x0000000602007c0c */ /* 0x000fe2000bf06070 */
[----:B------:R-:W-:Y:S02]  /*7530*/  IMAD.IADD R3, R3, 0x1, R5 ;  /* 0x0000000103037824 */ /* 0x000fe400078e0205 */
[----:B------:R-:W-:-:S03]  /*7540*/  IMAD.MOV.U32 R5, RZ, RZ, -0x1 ;  /* 0xffffffffff057424 */ /* 0x000fc600078e00ff */
[----:B------:R-:W-:-:S13]  /*7550*/  ISETP.GE.U32.AND.EX P0, PT, R3, UR7, PT, P0 ;  /* 0x0000000703007c0c */ /* 0x000fda000bf06100 */
[----:B------:R-:W-:Y:S05]  /*7560*/  @P0 BRA `(.L_x_162) ;  /* 0x0000000400600947 */ /* 0x000fea0003800000 */
[----:B------:R-:W0:Y:S01]  /*7570*/  S2R R20, SR_CTAID.X ;  /* 0x0000000000147919 */ /* 0x000e220000002500 */
[----:B------:R-:W2:Y:S01]  /*7580*/  LDC.64 R14, c[0x0][0x628] ;  /* 0x00018a00ff0e7b82 */ /* 0x000ea20000000a00 */
[----:B------:R-:W-:Y:S01]  /*7590*/  ULDC UR6, c[0x0][0x150] ;  /* 0x0000540000067ab9 */ /* 0x000fe20000000800 */
[----:B------:R-:W-:Y:S01]  /*75a0*/  IMAD.MOV.U32 R12, RZ, RZ, R2 ;  /* 0x000000ffff0c7224 */ /* 0x000fe200078e0002 */
[----:B------:R-:W4:Y:S01]  /*75b0*/  S2R R22, SR_CTAID.Y ;  /* 0x0000000000167919 */ /* 0x000f220000002600 */
[----:B------:R-:W-:-:S04]  /*75c0*/  IMAD.MOV.U32 R13, RZ, RZ, R3 ;  /* 0x000000ffff0d7224 */ /* 0x000fc800078e0003 */
[----:B------:R-:W1:Y:S08]  /*75d0*/  LDC R23, c[0x0][0x144] ;  /* 0x00005100ff177b82 */ /* 0x000e700000000800 */
[----:B------:R-:W1:Y:S08]  /*75e0*/  LDC R16, c[0x0][0x630] ;  /* 0x00018c00ff107b82 */ /* 0x000e700000000800 */
[----:B------:R-:W1:Y:S01]  /*75f0*/  LDC.64 R18, c[0x0][0x620] ;  /* 0x00018800ff127b82 */ /* 0x000e620000000a00 */
[----:B--2---:R-:W-:-:S04]  /*7600*/  ISETP.NE.U32.AND P0, PT, R14, RZ, PT ;  /* 0x000000ff0e00720c */ /* 0x004fc80003f05070 */
[----:B------:R-:W-:Y:S02]  /*7610*/  ISETP.NE.AND.EX P0, PT, R15, RZ, PT, P0 ;  /* 0x000000ff0f00720c */ /* 0x000fe40003f05300 */
[----:B0-----:R-:W-:-:S05]  /*7620*/  I2FP.F32.U32 R5, R20 ;  /* 0x0000001400057245 */ /* 0x001fca0000201000 */
[----:B------:R-:W-:-:S04]  /*7630*/  FMUL R5, R5, UR6 ;  /* 0x0000000605057c20 */ /* 0x000fc80008400000 */
[----:B------:R0:W2:Y:S02]  /*7640*/  F2I.U32.TRUNC.NTZ R21, R5 ;  /* 0x0000000500157305 */ /* 0x0000a4000020f000 */
[----:B----4-:R-:W-:Y:S05]  /*7650*/  @!P0 BRA `(.L_x_163) ;  /* 0x0000000000288947 */ /* 0x010fea0003800000 */
[----:B0-----:R-:W0:Y:S02]  /*7660*/  LDC R5, c[0x0][0x634] ;  /* 0x00018d00ff057b82 */ /* 0x001e240000000800 */
        /* <DEDUP_REMOVED lines=9> */
.L_x_163:
[-CC-:B-1----:R-:W-:Y:S01]  /*7700*/  SHF.R.U64 R17, R12, R16.reuse, R13.reuse ;  /* 0x000000100c117219 */ /* 0x182fe2000000120d */
[----:B------:R-:W1:Y:S01]  /*7710*/  LDC.64 R28, c[0x0][0x640] ;  /* 0x00019000ff1c7b82 */ /* 0x000e620000000a00 */
[----:B0-----:R-:W-:Y:S01]  /*7720*/  SHF.R.U32.HI R5, RZ, R16, R13 ;  /* 0x00000010ff057219 */ /* 0x001fe2000001160d */
[----:B--2---:R-:W-:Y:S01]  /*7730*/  IMAD.MOV R21, RZ, RZ, -R21 ;  /* 0x000000ffff157224 */ /* 0x004fe200078e0a15 */
[----:B------:R-:W-:Y:S01]  /*7740*/  IADD3 R11, P0, RZ, -R17, RZ ;  /* 0x80000011ff0b7210 */ /* 0x000fe20007f1e0ff */
[----:B------:R-:W-:Y:S02]  /*7750*/  ULDC UR6, c[0x0][0x154] ;  /* 0x0000550000067ab9 */ /* 0x000fe40000000800 */
[----:B------:R-:W-:Y:S02]  /*7760*/  IMAD R23, R23, R21, R20 ;  /* 0x0000001517177224 */ /* 0x000fe400078e0214 */
[----:B------:R-:W0:Y:S01]  /*7770*/  LDC R12, c[0x0][0x618] ;  /* 0x00018600ff0c7b82 */ /* 0x000e220000000800 */
[----:B------:R-:W-:-:S02]  /*7780*/  IMAD.X R5, RZ, RZ, ~R5, P0 ;  /* 0x000000ffff057224 */ /* 0x000fc400000e0e05 */
[----:B------:R-:W-:-:S04]  /*7790*/  IMAD.WIDE.U32 R6, R11, R18, R2 ;  /* 0x000000120b067225 */ /* 0x000fc800078e0002 */
[----:B------:R-:W-:Y:S01]  /*77a0*/  IMAD R10, R5, R18, RZ ;  /* 0x00000012050a7224 */ /* 0x000fe200078e02ff */
[----:B------:R-:W2:Y:S03]  /*77b0*/  LDC R24, c[0x0][0x608] ;  /* 0x00018200ff187b82 */ /* 0x000ea60000000800 */
[----:B------:R-:W-:Y:S02]  /*77c0*/  IMAD R5, R11, R19, R10 ;  /* 0x000000130b057224 */ /* 0x000fe400078e020a */
[----:B------:R-:W-:Y:S02]  /*77d0*/  IMAD.MOV.U32 R11, RZ, RZ, 0x1 ;  /* 0x00000001ff0b7424 */ /* 0x000fe400078e00ff */
[----:B------:R-:W-:Y:S01]  /*77e0*/  IMAD.IADD R5, R7, 0x1, R5 ;  /* 0x0000000107057824 */ /* 0x000fe200078e0205 */
[----:B---3--:R-:W3:Y:S01]  /*77f0*/  LDC R26, c[0x0][0x658] ;  /* 0x00019600ff1a7b82 */ /* 0x008ee20000000800 */
[----:B------:R-:W-:-:S02]  /*7800*/  I2FP.F32.U32 R7, R22 ;  /* 0x0000001600077245 */ /* 0x000fc40000201000 */
[----:B-1----:R-:W-:-:S03]  /*7810*/  ISETP.NE.U32.AND P0, PT, R28, RZ, PT ;  /* 0x000000ff1c00720c */ /* 0x002fc60003f05070 */
[----:B------:R-:W-:Y:S01]  /*7820*/  FMUL R10, R7, UR6 ;  /* 0x00000006070a7c20 */ /* 0x000fe20008400000 */
[----:B------:R-:W-:Y:S01]  /*7830*/  ISETP.NE.AND.EX P0, PT, R29, RZ, PT, P0 ;  /* 0x000000ff1d00720c */ /* 0x000fe20003f05300 */
[----:B------:R-:W1:Y:S01]  /*7840*/  LDC R21, c[0x0][0x148] ;  /* 0x00005200ff157b82 */ /* 0x000e620000000800 */
[-CC-:B0-----:R-:W-:Y:S01]  /*7850*/  SHF.R.U64 R16, R6, R12.reuse, R5.reuse ;  /* 0x0000000c06107219 */ /* 0x181fe20000001205 */
[----:B------:R0:W4:Y:S01]  /*7860*/  F2I.U32.TRUNC.NTZ R18, R10 ;  /* 0x0000000a00127305 */ /* 0x000122000020f000 */
[----:B------:R-:W-:Y:S01]  /*7870*/  SHF.R.U32.HI R5, RZ, R12, R5 ;  /* 0x0000000cff057219 */ /* 0x000fe20000011605 */
[----:B------:R-:W-:-:S04]  /*7880*/  IMAD.MOV.U32 R7, RZ, RZ, -0x1 ;  /* 0xffffffffff077424 */ /* 0x000fc800078e00ff */
[----:B------:R-:W0:Y:S01]  /*7890*/  LDC R20, c[0x0][0x600] ;  /* 0x00018000ff147b82 */ /* 0x000e220000000800 */
[-CC-:B--2---:R-:W-:Y:S02]  /*78a0*/  SHF.R.U64 R14, R16, R24.reuse, R5.reuse ;  /* 0x00000018100e7219 */ /* 0x184fe40000001205 */
[----:B------:R-:W-:-:S05]  /*78b0*/  SHF.R.U32.HI R5, RZ, R24, R5 ;  /* 0x00000018ff057219 */ /* 0x000fca0000011605 */
[----:B------:R-:W2:Y:S01]  /*78c0*/  LDC R27, c[0x0][0x648] ;  /* 0x00019200ff1b7b82 */ /* 0x000ea20000000800 */
[-C--:B---3--:R-:W-:Y:S02]  /*78d0*/  SHF.L.U32 R6, R7, R26.reuse, RZ ;  /* 0x0000001a07067219 */ /* 0x088fe400000006ff */
[-CC-:B------:R-:W-:Y:S02]  /*78e0*/  SHF.R.U64 R19, R14, R26.reuse, R5.reuse ;  /* 0x0000001a0e137219 */ /* 0x180fe40000001205 */
[----:B------:R-:W-:Y:S02]  /*78f0*/  SHF.R.U32.HI R7, RZ, R26, R5 ;  /* 0x0000001aff077219 */ /* 0x000fe40000011605 */
[----:B------:R-:W-:Y:S01]  /*7900*/  LOP3.LUT R25, RZ, R6, RZ, 0x33, !PT ;  /* 0x00000006ff197212 */ /* 0x000fe200078e33ff */
[----:B------:R-:W3:Y:S01]  /*7910*/  LDC R30, c[0x0][0x638] ;  /* 0x00018e00ff1e7b82 */ /* 0x000ee20000000800 */
[----:B------:R-:W-:Y:S01]  /*7920*/  SHF.L.U32 R26, R11, R26, RZ ;  /* 0x0000001a0b1a7219 */ /* 0x000fe200000006ff */
[----:B------:R-:W-:-:S06]  /*7930*/  IMAD.MOV.U32 R6, RZ, RZ, R19 ;  /* 0x000000ffff067224 */ /* 0x000fcc00078e0013 */
[----:B------:R-:W0:Y:S01]  /*7940*/  LDC R31, c[0x0][0x610] ;  /* 0x00018400ff1f7b82 */ /* 0x000e220000000800 */
[----:B----4-:R-:W-:Y:S05]  /*7950*/  @!P0 BRA `(.L_x_164) ;  /* 0x0000000000288947 */ /* 0x010fea0003800000 */
[----:B------:R-:W4:Y:S02]  /*7960*/  LDC R6, c[0x0][0x64c] ;  /* 0x00019300ff067b82 */ /* 0x000f240000000800 */
[----:B----4-:R-:W-:-:S05]  /*7970*/  IADD3 R5, P0, R19, R6, RZ ;  /* 0x0000000613057210 */ /* 0x010fca0007f1e0ff */
[----:B------:R-:W-:-:S04]  /*7980*/  IMAD.X R15, RZ, RZ, R7, P0 ;  /* 0x000000ffff0f7224 */ /* 0x000fc800000e0607 */
[----:B------:R-:W-:-:S04]  /*7990*/  IMAD.WIDE.U32 R6, R15, R28, RZ ;  /* 0x0000001c0f067225 */ /* 0x000fc800078e00ff */
[----:B0-----:R-:W-:-:S04]  /*79a0*/  IMAD.WIDE.U32 R10, P0, R5, R29, R6 ;  /* 0x0000001d050a7225 */ /* 0x001fc80007800006 */
[----:B------:R-:W-:-:S04]  /*79b0*/  IMAD.WIDE.U32 R6, R5, R28, RZ ;  /* 0x0000001c05067225 */ /* 0x000fc800078e00ff */
[----:B------:R-:W-:Y:S01]  /*79c0*/  IMAD.X R13, RZ, RZ, RZ, P0 ;  /* 0x000000ffff0d7224 */ /* 0x000fe200000e06ff */
[----:B------:R-:W-:Y:S01]  /*79d0*/  IADD3 RZ, P0, R7, R10, RZ ;  /* 0x0000000a07ff7210 */ /* 0x000fe20007f1e0ff */
[----:B------:R-:W-:-:S04]  /*79e0*/  IMAD.MOV.U32 R12, RZ, RZ, R11 ;  /* 0x000000ffff0c7224 */ /* 0x000fc800078e000b */
[----:B------:R-:W-:-:S08]  /*79f0*/  IMAD.WIDE.U32.X R6, R15, R29, R12, P0 ;  /* 0x0000001d0f067225 */ /* 0x000fd000000e040c */
.L_x_164:
[----:B--2---:R-:W-:Y:S01]  /*7a00*/  SHF.R.U64 R5, R6, R27, R7 ;  /* 0x0000001b06057219 */ /* 0x004fe20000001207 */
[----:B0-----:R-:W-:Y:S01]  /*7a10*/  VIADD R7, R20, 0xffffffff ;  /* 0xffffffff14077836 */ /* 0x001fe20000000000 */
[----:B------:R-:W-:Y:S01]  /*7a20*/  LOP3.LUT R28, R14, R25, RZ, 0xc0, !PT ;  /* 0x000000190e1c7212 */ /* 0x000fe200078ec0ff */
[----:B------:R-:W-:Y:S02]  /*7a30*/  IMAD.MOV R18, RZ, RZ, -R18 ;  /* 0x000000ffff127224 */ /* 0x000fe400078e0a12 */
[----:B------:R-:W-:Y:S01]  /*7a40*/  IMAD.MOV R6, RZ, RZ, -R5 ;  /* 0x000000ffff067224 */ /* 0x000fe200078e0a05 */
[----:B------:R-:W-:Y:S01]  /*7a50*/  LOP3.LUT R16, R16, R7, RZ, 0xc0, !PT ;  /* 0x0000000710107212 */ /* 0x000fe200078ec0ff */
[----:B------:R-:W-:Y:S02]  /*7a60*/  IMAD R28, R26, R5, R28 ;  /* 0x000000051a1c7224 */ /* 0x000fe400078e021c */
[----:B-1----:R-:W-:Y:S02]  /*7a70*/  @P2 IMAD R23, R21, R18, R22 ;  /* 0x0000001215172224 */ /* 0x002fe400078e0216 */
[----:B---3--:R-:W-:-:S02]  /*7a80*/  IMAD R5, R6, R30, R19 ;  /* 0x0000001e06057224 */ /* 0x008fc400078e0213 */
[----:B------:R-:W-:Y:S02]  /*7a90*/  IMAD R28, R28, R31, R23 ;  /* 0x0000001f1c1c7224 */ /* 0x000fe400078e0217 */
[----:B------:R-:W-:Y:S02]  /*7aa0*/  IMAD R5, R5, R20, R16 ;  /* 0x0000001405057224 */ /* 0x000fe400078e0210 */
[----:B------:R-:W-:-:S03]  /*7ab0*/  IMAD.MOV.U32 R6, RZ, RZ, 0x1 ;  /* 0x00000001ff067424 */ /* 0x000fc600078e00ff */
[----:B------:R-:W-:Y:S02]  /*7ac0*/  SEL R7, R5, R28, !P2 ;  /* 0x0000001c05077207 */ /* 0x000fe40005000000 */
[----:B------:R-:W-:Y:S01]  /*7ad0*/  SEL R28, R28, R5, !P2 ;  /* 0x000000051c1c7207 */ /* 0x000fe20005000000 */
[----:B------:R-:W-:-:S07]  /*7ae0*/  IMAD.MOV.U32 R5, RZ, RZ, R17 ;  /* 0x000000ffff057224 */ /* 0x000fce00078e0011 */
.L_x_162:
[----:B------:R-:W-:Y:S01]  /*7af0*/  LOP3.LUT P0, RZ, R6, 0xff, RZ, 0xc0, !PT ;  /* 0x000000ff06ff7812 */ /* 0x000fe2000780c0ff */
[----:B------:R-:W-:-:S12]  /*7b00*/  IMAD.MOV.U32 R6, RZ, RZ, R28 ;  /* 0x000000ffff067224 */ /* 0x000fd800078e001c */
[----:B------:R-:W-:Y:S05]  /*7b10*/  @P0 BRA `(.L_x_165) ;  /* 0xffffff9400180947 */ /* 0x000fea000383ffff */
[----:B------:R-:W-:Y:S05]  /*7b20*/  EXIT ;  /* 0x000000000000794d */ /* 0x000fea0003800000 */
.L_x_3:
[----:B0-----:R-:W-:Y:S01]  /*7b30*/  ULDC.64 UR4, c[0x0][0x650] ;  /* 0x0001940000047ab9 */ /* 0x001fe20000000a00 */
        /* <DEDUP_REMOVED lines=25> */
.L_x_167:
[--C-:B------:R-:W-:Y:S01]  /*7cd0*/  SHF.R.U64 R16, R14, R18, R15.reuse ;  /* 0x000000120e107219 */ /* 0x100fe2000000120f */
[----:B------:R-:W0:Y:S01]  /*7ce0*/  LDC R22, c[0x0][0x618] ;  /* 0x00018600ff167b82 */ /* 0x000e220000000800 */
[----:B------:R-:W-:Y:S01]  /*7cf0*/  I2FP.F32.U32 R7, R8 ;  /* 0x0000000800077245 */ /* 0x000fe20000201000 */
[----:B------:R-:W-:Y:S01]  /*7d00*/  ULDC UR4, c[0x0][0x150] ;  /* 0x0000540000047ab9 */ /* 0x000fe20000000800 */
[----:B------:R-:W-:Y:S02]  /*7d10*/  SHF.R.U32.HI R6, RZ, R18, R15 ;  /* 0x00000012ff067219 */ /* 0x000fe4000001160f */
[----:B------:R-:W-:Y:S01]  /*7d20*/  IADD3 R9, P0, RZ, -R16, RZ ;  /* 0x80000010ff097210 */ /* 0x000fe20007f1e0ff */
[----:B------:R-:W-:Y:S01]  /*7d30*/  FMUL R13, R7, UR4 ;  /* 0x00000004070d7c20 */ /* 0x000fe20008400000 */
[----:B------:R-:W-:Y:S01]  /*7d40*/  ULDC UR4, c[0x0][0x154] ;  /* 0x0000550000047ab9 */ /* 0x000fe20000000800 */
[----:B------:R-:W1:Y:S02]  /*7d50*/  LDC.64 R24, c[0x0][0x640] ;  /* 0x00019000ff187b82 */ /* 0x000e640000000a00 */
[----:B------:R-:W-:-:S02]  /*7d60*/  IMAD.X R11, RZ, RZ, ~R6, P0 ;  /* 0x000000ffff0b7224 */ /* 0x000fc400000e0e06 */
[----:B------:R-:W2:Y:S01]  /*7d70*/  F2I.U32.TRUNC.NTZ R13, R13 ;  /* 0x0000000d000d7305 */ /* 0x000ea2000020f000 */
[----:B------:R-:W-:-:S03]  /*7d80*/  IMAD.WIDE.U32 R6, R9, R20, R2 ;  /* 0x0000001409067225 */ /* 0x000fc600078e0002 */
[----:B------:R-:W3:Y:S01]  /*7d90*/  LDC R15, c[0x0][0x144] ;  /* 0x00005100ff0f7b82 */ /* 0x000ee20000000800 */
[----:B------:R-:W-:-:S04]  /*7da0*/  IMAD R12, R11, R20, RZ ;  /* 0x000000140b0c7224 */ /* 0x000fc800078e02ff */
[----:B------:R-:W-:Y:S02]  /*7db0*/  IMAD R9, R9, R21, R12 ;  /* 0x0000001509097224 */ /* 0x000fe400078e020c */
[----:B------:R-:W-:Y:S01]  /*7dc0*/  IMAD.MOV.U32 R12, RZ, RZ, -0x1 ;  /* 0xffffffffff0c7424 */ /* 0x000fe200078e00ff */
[----:B------:R-:W4:Y:S01]  /*7dd0*/  LDC R18, c[0x0][0x608] ;  /* 0x00018200ff127b82 */ /* 0x000f220000000800 */
[----:B------:R-:W-:Y:S01]  /*7de0*/  IMAD.IADD R7, R7, 0x1, R9 ;  /* 0x0000000107077824 */ /* 0x000fe200078e0209 */
[----:B------:R-:W-:-:S04]  /*7df0*/  I2FP.F32.U32 R9, R10 ;  /* 0x0000000a00097245 */ /* 0x000fc80000201000 */
[-C--:B0-----:R-:W-:Y:S01]  /*7e00*/  SHF.R.U64 R14, R6, R22.reuse, R7 ;  /* 0x00000016060e7219 */ /* 0x081fe20000001207 */
[----:B--2---:R-:W-:Y:S01]  /*7e10*/  IMAD.MOV R6, RZ, RZ, -R13 ;  /* 0x000000ffff067224 */ /* 0x004fe200078e0a0d */
[----:B------:R-:W0:Y:S01]  /*7e20*/  LDC R11, c[0x0][0x658] ;  /* 0x00019600ff0b7b82 */ /* 0x000e220000000800 */
[----:B-1----:R-:W-:Y:S01]  /*7e30*/  ISETP.NE.U32.AND P0, PT, R24, RZ, PT ;  /* 0x000000ff1800720c */ /* 0x002fe20003f05070 */
[----:B------:R-:W-:Y:S01]  /*7e40*/  FMUL R9, R9, UR4 ;  /* 0x0000000409097c20 */ /* 0x000fe20008400000 */
[----:B------:R-:W-:Y:S02]  /*7e50*/  SHF.R.U32.HI R7, RZ, R22, R7 ;  /* 0x00000016ff077219 */ /* 0x000fe40000011607 */
[----:B------:R-:W-:-:S03]  /*7e60*/  ISETP.NE.AND.EX P0, PT, R25, RZ, PT, P0 ;  /* 0x000000ff1900720c */ /* 0x000fc60003f05300 */
[----:B------:R-:W1:Y:S01]  /*7e70*/  LDC R21, c[0x0][0x148] ;  /* 0x00005200ff157b82 */ /* 0x000e620000000800 */
[----:B---3--:R-:W-:Y:S02]  /*7e80*/  IMAD R22, R15, R6, R8 ;  /* 0x000000060f167224 */ /* 0x008fe400078e0208 */
[----:B------:R-:W-:-:S05]  /*7e90*/  IMAD.MOV.U32 R8, RZ, RZ, 0x1 ;  /* 0x00000001ff087424 */ /* 0x000fca00078e00ff */
[----:B------:R-:W2:Y:S01]  /*7ea0*/  LDC R20, c[0x0][0x600] ;  /* 0x00018000ff147b82 */ /* 0x000ea20000000800 */
[-CC-:B----4-:R-:W-:Y:S02]  /*7eb0*/  SHF.R.U64 R17, R14, R18.reuse, R7.reuse ;  /* 0x000000120e117219 */ /* 0x190fe40000001207 */
[----:B------:R-:W-:Y:S02]  /*7ec0*/  SHF.R.U32.HI R6, RZ, R18, R7 ;  /* 0x00000012ff067219 */ /* 0x000fe40000011607 */
[----:B------:R3:W4:Y:S03]  /*7ed0*/  F2I.U32.TRUNC.NTZ R18, R9 ;  /* 0x0000000900127305 */ /* 0x000726000020f000 */
[----:B------:R-:W1:Y:S01]  /*7ee0*/  LDC R23, c[0x0][0x648] ;  /* 0x00019200ff177b82 */ /* 0x000e620000000800 */
[-C--:B0-----:R-:W-:Y:S02]  /*7ef0*/  SHF.R.U64 R19, R17, R11.reuse, R6 ;  /* 0x0000000b11137219 */ /* 0x081fe40000001206 */
[----:B------:R-:W-:-:S02]  /*7f00*/  SHF.L.U32 R12, R12, R11, RZ ;  /* 0x0000000b0c0c7219 */ /* 0x000fc400000006ff */
[-C--:B------:R-:W-:Y:S01]  /*7f10*/  SHF.R.U32.HI R7, RZ, R11.reuse, R6 ;  /* 0x0000000bff077219 */ /* 0x080fe20000011606 */
[----:B------:R-:W-:Y:S01]  /*7f20*/  IMAD.MOV.U32 R6, RZ, RZ, R19 ;  /* 0x000000ffff067224 */ /* 0x000fe200078e0013 */
[----:B------:R-:W-:Y:S01]  /*7f30*/  SHF.L.U32 R27, R8, R11, RZ ;  /* 0x0000000b081b7219 */ /* 0x000fe200000006ff */
[----:B------:R-:W0:Y:S01]  /*7f40*/  LDC R26, c[0x0][0x638] ;  /* 0x00018e00ff1a7b82 */ /* 0x000e220000000800 */
[----:B------:R-:W-:-:S07]  /*7f50*/  LOP3.LUT R28, RZ, R12, RZ, 0x33, !PT ;  /* 0x0000000cff1c7212 */ /* 0x000fce00078e33ff */
[----:B------:R-:W0:Y:S01]  /*7f60*/  LDC R29, c[0x0][0x610] ;  /* 0x00018400ff1d7b82 */ /* 0x000e220000000800 */
[----:B---34-:R-:W-:Y:S05]  /*7f70*/  @!P0 BRA `(.L_x_168) ;  /* 0x0000000000288947 */ /* 0x018fea0003800000 */
        /* <DEDUP_REMOVED lines=10> */
.L_x_168:
[----:B-1----:R-:W-:Y:S01]  /*8020*/  SHF.R.U64 R7, R6, R23, R7 ;  /* 0x0000001706077219 */ /* 0x002fe20000001207 */
[----:B--2---:R-:W-:Y:S01]  /*8030*/  VIADD R9, R20, 0xffffffff ;  /* 0xffffffff14097836 */ /* 0x004fe20000000000 */
[----:B------:R-:W-:Y:S01]  /*8040*/  LOP3.LUT R6, R17, R28, RZ, 0xc0, !PT ;  /* 0x0000001c11067212 */ /* 0x000fe200078ec0ff */
[----:B------:R-:W-:Y:S02]  /*8050*/  IMAD.MOV R18, RZ, RZ, -R18 ;  /* 0x000000ffff127224 */ /* 0x000fe400078e0a12 */
[----:B------:R-:W-:Y:S02]  /*8060*/  IMAD.MOV R8, RZ, RZ, -R7 ;  /* 0x000000ffff087224 */ /* 0x000fe400078e0a07 */
[----:B------:R-:W-:Y:S01]  /*8070*/  IMAD R11, R27, R7, R6 ;  /* 0x000000071b0b7224 */ /* 0x000fe200078e0206 */
[----:B------:R-:W-:Y:S01]  /*8080*/  LOP3.LUT R7, R14, R9, RZ, 0xc0, !PT ;  /* 0x000000090e077212 */ /* 0x000fe200078ec0ff */
[----:B------:R-:W-:Y:S02]  /*8090*/  @P2 IMAD R22, R21, R18, R10 ;  /* 0x0000001215162224 */ /* 0x000fe400078e020a */
[----:B0-----:R-:W-:-:S02]  /*80a0*/  IMAD R6, R8, R26, R19 ;  /* 0x0000001a08067224 */ /* 0x001fc400078e0213 */
[----:B------:R-:W-:Y:S02]  /*80b0*/  IMAD R11, R11, R29, R22 ;  /* 0x0000001d0b0b7224 */ /* 0x000fe400078e0216 */
[----:B------:R-:W-:Y:S02]  /*80c0*/  IMAD R6, R6, R20, R7 ;  /* 0x0000001406067224 */ /* 0x000fe400078e0207 */
[----:B------:R-:W-:-:S03]  /*80d0*/  IMAD.MOV.U32 R8, RZ, RZ, 0x1 ;  /* 0x00000001ff087424 */ /* 0x000fc600078e00ff */
[----:B------:R-:W-:Y:S02]  /*80e0*/  SEL R14, R6, R11, !P2 ;  /* 0x0000000b060e7207 */ /* 0x000fe40005000000 */
[----:B------:R-:W-:Y:S01]  /*80f0*/  SEL R11, R11, R6, !P2 ;  /* 0x000000060b0b7207 */ /* 0x000fe20005000000 */
[----:B------:R-:W-:Y:S01]  /*8100*/  IMAD.MOV.U32 R6, RZ, RZ, R16 ;  /* 0x000000ffff067224 */ /* 0x000fe200078e0010 */
[----:B------:R-:W-:-:S07]  /*8110*/  PRMT R7, R8, 0x7610, R7 ;  /* 0x0000761008077816 */ /* 0x000fce0000000007 */
.L_x_166:
[----:B------:R-:W-:-:S08]  /*8120*/  NOP ;  /* 0x0000000000007918 */ /* 0x000fd00000000000 */
[----:B------:R-:W0:-:S00]  /*8130*/  USETMAXREG.DEALLOC.CTAPOOL 0x28 ;  /* 0x00000028000079c8 */ /* 0x000e0000080e0500 */
[----:B0-----:R-:W-:-:S13]  /*8140*/  ISETP.NE.AND P0, PT, R5, RZ, PT ;  /* 0x000000ff0500720c */ /* 0x001fda0003f05270 */
[----:B------:R-:W-:Y:S05]  /*8150*/  @P0 EXIT ;  /* 0x000000000000094d */ /* 0x000fea0003800000 */
[----:B------:R-:W-:Y:S01]  /*8160*/  LOP3.LUT P0, RZ, R7, 0xff, RZ, 0xc0, !PT ;  /* 0x000000ff07ff7812 */ /* 0x000fe2000780c0ff */
[----:B------:R-:W-:Y:S02]  /*8170*/  IMAD.MOV.U32 R5, RZ, RZ, 0x1 ;  /* 0x00000001ff057424 */ /* 0x000fe400078e00ff */
[----:B------:R-:W-:-:S10]  /*8180*/  IMAD.MOV.U32 R13, RZ, RZ, RZ ;  /* 0x000000ffff0d7224 */ /* 0x000fd400078e00ff */
[----:B------:R-:W-:Y:S05]  /*8190*/  @!P0 BRA `(.L_x_169) ;  /* 0x0000000c00308947 */ /* 0x000fea0003800000 */
[----:B------:R-:W0:Y:S01]  /*81a0*/  LDC R5, c[0x0][0x28c] ;  /* 0x0000a300ff057b82 */ /* 0x000e220000000800 */
[----:B------:R-:W-:Y:S01]  /*81b0*/  ULDC UR5, c[0x0][0x600] ;  /* 0x0001800000057ab9 */ /* 0x000fe20000000800 */
[----:B------:R-:W-:Y:S01]  /*81c0*/  ULDC UR4, c[0x0][0xc] ;  /* 0x0000030000047ab9 */ /* 0x000fe20000000800 */
[----:B------:R-:W-:Y:S01]  /*81d0*/  UIADD3 UR16, UR5, -0x1, URZ ;  /* 0xffffffff05107890 */ /* 0x000fe2000fffe03f */
[C---:B------:R-:W-:Y:S01]  /*81e0*/  LOP3.LUT P3, RZ, R0.reuse, 0x7f, RZ, 0xc0, !PT ;  /* 0x0000007f00ff7812 */ /* 0x040fe2000786c0ff */
[----:B------:R-:W-:Y:S01]  /*81f0*/  ULDC UR6, c[0x0][0x658] ;  /* 0x0001960000067ab9 */ /* 0x000fe20000000800 */
[----:B------:R-:W-:Y:S01]  /*8200*/  ULDC UR5, c[0x0][0x10] ;  /* 0x0000040000057ab9 */ /* 0x000fe20000000800 */
[----:B------:R-:W-:Y:S01]  /*8210*/  UMOV UR7, 0xffffffff ;  /* 0xffffffff00077882 */ /* 0x000fe20000000000 */
[----:B------:R-:W-:Y:S01]  /*8220*/  UMOV UR8, 0x1 ;  /* 0x0000000100087882 */ /* 0x000fe20000000000 */
[----:B------:R-:W-:Y:S01]  /*8230*/  UIMAD.WIDE.U32 UR4, UR4, UR5, URZ ;  /* 0x00000005040472a5 */ /* 0x000fe2000f8e003f */
[----:B------:R-:W-:Y:S01]  /*8240*/  LOP3.LUT P0, RZ, R0, 0x1f, RZ, 0xc0, !PT ;  /* 0x0000001f00ff7812 */ /* 0x000fe2000780c0ff */
[----:B------:R-:W-:Y:S01]  /*8250*/  USHF.L.U32 UR7, UR7, UR6, URZ ;  /* 0x0000000607077299 */ /* 0x000fe2000800063f */
[----:B------:R-:W-:Y:S01]  /*8260*/  BSSY B0, `(.L_x_169) ;  /* 0x00000bf000007945 */ /* 0x000fe20003800000 */
[----:B------:R-:W-:Y:S01]  /*8270*/  USHF.L.U32 UR18, UR8, UR6, URZ ;  /* 0x0000000608127299 */ /* 0x000fe2000800063f */
[----:B------:R-:W-:Y:S01]  /*8280*/  IMAD.MOV.U32 R15, RZ, RZ, 0x1 ;  /* 0x00000001ff0f7424 */ /* 0x000fe200078e00ff */
[----:B------:R-:W-:Y:S01]  /*8290*/  LOP3.LUT R16, R4, 0x2, RZ, 0xfc, !PT ;  /* 0x0000000204107812 */ /* 0x000fe200078efcff */
[----:B------:R-:W-:Y:S01]  /*82a0*/  ULDC UR6, c[0x0][0x14] ;  /* 0x0000050000067ab9 */ /* 0x000fe20000000800 */
[----:B------:R-:W-:Y:S01]  /*82b0*/  PLOP3.LUT P0, PT, P0, P3, PT, 0x8a, 0x0 ;  /* 0x000000000000781c */ /* 0x000fe20000707172 */
[----:B------:R-:W-:Y:S01]  /*82c0*/  UIMAD.WIDE.U32 UR20, UR4, UR6, URZ ;  /* 0x00000006041472a5 */ /* 0x000fe2000f8e003f */
[----:B------:R-:W-:Y:S01]  /*82d0*/  IMAD.MOV.U32 R13, RZ, RZ, RZ ;  /* 0x000000ffff0d7224 */ /* 0x000fe200078e00ff */
[----:B------:R-:W-:-:S02]  /*82e0*/  UIMAD UR13, UR5, UR6, URZ ;  /* 0x00000006050d72a4 */ /* 0x000fc4000f8e023f */
[----:B------:R-:W-:Y:S01]  /*82f0*/  ULOP3.LUT UR17, URZ, UR7, URZ, 0x33, !UPT ;  /* 0x000000073f117292 */ /* 0x000fe2000f8e333f */
[----:B0-----:R-:W-:Y:S01]  /*8300*/  VIADD R5, R5, 0x1f ;  /* 0x0000001f05057836 */ /* 0x001fe20000000000 */
[----:B------:R-:W-:Y:S01]  /*8310*/  UIADD3 UR13, UR21, UR13, URZ ;  /* 0x0000000d150d7290 */ /* 0x000fe2000fffe03f */
[----:B------:R-:W-:-:S03]  /*8320*/  ULDC.64 UR22, c[0x0][0x198] ;  /* 0x0000660000167ab9 */ /* 0x000fc60000000a00 */
[----:B------:R-:W-:-:S04]  /*8330*/  SHF.R.S32.HI R8, RZ, 0x1f, R5 ;  /* 0x0000001fff087819 */ /* 0x000fc80000011405 */
[----:B------:R-:W-:Y:S01]  /*8340*/  LEA.HI R8, R8, R5, RZ, 0x5 ;  /* 0x0000000508087211 */ /* 0x000fe200078f28ff */
[----:B------:R-:W-:-:S03]  /*8350*/  IMAD.MOV.U32 R5, RZ, RZ, 0x1 ;  /* 0x00000001ff057424 */ /* 0x000fc600078e00ff */
[----:B------:R-:W-:-:S05]  /*8360*/  SHF.R.S32.HI R12, RZ, 0x5, R8 ;  /* 0x00000005ff0c7819 */ /* 0x000fca0000011408 */
[----:B------:R-:W-:-:S07]  /*8370*/  VIADD R0, R12, 0x1 ;  /* 0x000000010c007836 */ /* 0x000fce0000000000 */
.L_x_181:
[----:B------:R-:W-:-:S03]  /*8380*/  UMOV UR4, 0xffffffff ;  /* 0xffffffff00047882 */ /* 0x000fc60000000000 */
[----:B------:R-:W-:Y:S05]  /*8390*/  BRA.DIV UR4, `(.L_x_170) ;  /* 0x00000012040c7947 */ /* 0x000fea000b800000 */
[----:B------:R-:W-:-:S13]  /*83a0*/  ELECT P1, URZ, PT ;  /* 0x00000000003f782f */ /* 0x000fda0003820000 */
.L_x_195:
[----:B------:R-:W0:Y:S01]  /*83b0*/  LDC R7, c[0x0][0x28c] ;  /* 0x0000a300ff077b82 */ /* 0x000e220000000800 */
[----:B------:R-:W-:Y:S01]  /*83c0*/  BSSY B1, `(.L_x_171) ;  /* 0x0000035000017945 */ /* 0x000fe20003800000 */
[----:B0-----:R-:W-:-:S13]  /*83d0*/  ISETP.LT.OR P1, PT, R7, 0x1, !P1 ;  /* 0x000000010700780c */ /* 0x001fda0004f21670 */
[----:B------:R-:W-:Y:S05]  /*83e0*/  @P1 BRA `(.L_x_172) ;  /* 0x0000000000c81947 */ /* 0x000fea0003800000 */
[----:B------:R-:W-:Y:S02]  /*83f0*/  IMAD.SHL.U32 R14, R14, 0x80, RZ ;  /* 0x000000800e0e7824 */ /* 0x000fe400078e00ff */
[----:B------:R-:W-:Y:S02]  /*8400*/  IMAD.SHL.U32 R17, R11, 0x80, RZ ;  /* 0x000000800b117824 */ /* 0x000fe400078e00ff */
[----:B------:R-:W-:Y:S02]  /*8410*/  IMAD.MOV.U32 R20, RZ, RZ, RZ ;  /* 0x000000ffff147224 */ /* 0x000fe400078e00ff */
[----:B------:R-:W-:Y:S02]  /*8420*/  IMAD.MOV.U32 R7, RZ, RZ, R0 ;  /* 0x000000ffff077224 */ /* 0x000fe400078e0000 */
[----:B------:R-:W-:Y:S02]  /*8430*/  IMAD.MOV.U32 R8, RZ, RZ, R5 ;  /* 0x000000ffff087224 */ /* 0x000fe400078e0005 */
[----:B------:R-:W-:-:S07]  /*8440*/  IMAD.MOV.U32 R9, RZ, RZ, R13 ;  /* 0x000000ffff097224 */ /* 0x000fce00078e000d */
.L_x_176:
[----:B------:R-:W0:Y:S01]  /*8450*/  S2R R11, SR_CgaCtaId ;  /* 0x00000000000b7919 */ /* 0x000e220000008800 */
[----:B------:R-:W-:-:S04]  /*8460*/  MOV R10, 0x400 ;  /* 0x00000400000a7802 */ /* 0x000fc80000000f00 */
[----:B0-----:R-:W-:Y:S02]  /*8470*/  LEA R18, R11, R10, 0x18 ;  /* 0x0000000a0b127211 */ /* 0x001fe400078ec0ff */
[----:B------:R-:W-:Y:S01]  /*8480*/  SHF.L.U32 R10, R8, 0x1f, RZ ;  /* 0x0000001f080a7819 */ /* 0x000fe200000006ff */
[----:B------:R-:W0:Y:S02]  /*8490*/  @!P3 LDC R11, c[0x0][0x500] ;  /* 0x00014000ff0bbb82 */ /* 0x000e240000000800 */
[----:B------:R-:W-:-:S04]  /*84a0*/  IMAD R19, R9, 0x8, R18 ;  /* 0x0000000809137824 */ /* 0x000fc800078e0212 */
[----:B------:R-:W1:Y:S02]  /*84b0*/  SYNCS.PHASECHK.TRANS64.TRYWAIT P1, [R19+URZ+0x38], R10 ;  /* 0x0000380a130075a7 */ /* 0x000e64000802017f */
[----:B-1----:R-:W-:Y:S05]  /*84c0*/  @!P1 BRA `(.L_x_173) ;  /* 0x0000000c00e09947 */ /* 0x002fea0003800000 */
.L_x_196:
[----:B-1----:R-:W-:Y:S01]  /*84d0*/  PRMT R10, R16, 0x9910, RZ ;  /* 0x00009910100a7816 */ /* 0x002fe200000000ff */
[----:B0-----:R0:W-:Y:S03]  /*84e0*/  @!P3 SYNCS.ARRIVE.TRANS64 RZ, [R19+URZ], R11 ;  /* 0x0000000b13ffb9a7 */ /* 0x0011e6000800003f */
[----:B------:R-:W-:-:S13]  /*84f0*/  ISETP.NE.AND P1, PT, R10, 0x2, PT ;  /* 0x000000020a00780c */ /* 0x000fda0003f25270 */
[----:B0-----:R-:W-:Y:S05]  /*8500*/  @P1 BRA `(.L_x_174) ;  /* 0x0000000000041947 */ /* 0x001fea0003800000 */
[----:B------:R-:W-:Y:S01]  /*8510*/  BPT.TRAP 0x1 ;  /* 0x000000040000795c */ /* 0x000fe20000300000 */
.L_x_174:
[----:B------:R-:W-:Y:S05]  /*8520*/  @P0 BRA `(.L_x_175) ;  /* 0x0000000000040947 */ /* 0x000fea0003800000 */
[----:B------:R-:W-:Y:S01]  /*8530*/  BPT.TRAP 0x1 ;  /* 0x000000040000795c */ /* 0x000fe20000300000 */
.L_x_175:
[----:B------:R-:W-:Y:S01]  /*8540*/  IMAD R18, R9, 0x1000, R18 ;  /* 0x0000100009127824 */ /* 0x000fe200078e0212 */
[----:B------:R-:W-:Y:S01]  /*8550*/  R2UR UR9, R19 ;  /* 0x00000000130972ca */ /* 0x000fe200000e0000 */
[----:B------:R-:W-:Y:S01]  /*8560*/  VIADD R7, R7, 0xffffffff ;  /* 0xffffffff07077836 */ /* 0x000fe20000000000 */
[----:B------:R-:W-:Y:S01]  /*8570*/  UIADD3 UR4, UP0, UR22, 0xf0, URZ ;  /* 0x000000f016047890 */ /* 0x000fe2000ff1e03f */
[----:B------:R-:W-:Y:S01]  /*8580*/  R2UR UR11, R17 ;  /* 0x00000000110b72ca */ /* 0x000fe200000e0000 */
[----:B------:R-:W-:Y:S01]  /*8590*/  UIADD3 UR24, UP1, UR22, 0x1f0, URZ ;  /* 0x000001f016187890 */ /* 0x000fe2000ff3e03f */
[----:B------:R-:W-:Y:S01]  /*85a0*/  R2UR UR8, R18 ;  /* 0x00000000120872ca */ /* 0x000fe200000e0000 */
[----:B------:R-:W-:Y:S01]  /*85b0*/  UIADD3.X UR5, URZ, UR23, URZ, UP0, !UPT ;  /* 0x000000173f057290 */ /* 0x000fe200087fe43f */
[----:B------:R-:W-:Y:S01]  /*85c0*/  R2UR UR10, R20 ;  /* 0x00000000140a72ca */ /* 0x000fe200000e0000 */
[----:B------:R-:W-:Y:S01]  /*85d0*/  VIADD R9, R9, 0x1 ;  /* 0x0000000109097836 */ /* 0x000fe20000000000 */
[----:B------:R-:W-:Y:S01]  /*85e0*/  R2UR UR12, R6 ;  /* 0x00000000060c72ca */ /* 0x000fe200000e0000 */
[----:B------:R-:W-:Y:S01]  /*85f0*/  UIADD3.X UR25, URZ, UR23, URZ, UP1, !UPT ;  /* 0x000000173f197290 */ /* 0x000fe20008ffe43f */
[----:B------:R-:W-:Y:S01]  /*8600*/  R2UR UR19, R14 ;  /* 0x000000000e1372ca */ /* 0x000fe200000e0000 */
[----:B------:R-:W-:Y:S01]  /*8610*/  UMOV UR6, 0x0 ;  /* 0x0000000000067882 */ /* 0x000fe20000000000 */
[----:B------:R-:W-:Y:S01]  /*8620*/  ISETP.GT.AND P4, PT, R7, 0x1, PT ;  /* 0x000000010700780c */ /* 0x000fe20003f84270 */
[----:B------:R-:W-:Y:S01]  /*8630*/  UMOV UR7, 0x10000000 ;  /* 0x1000000000077882 */ /* 0x000fe20000000000 */
[----:B------:R-:W-:Y:S01]  /*8640*/  ISETP.NE.AND P1, PT, R9, 0x7, PT ;  /* 0x000000070900780c */ /* 0x000fe20003f25270 */
[----:B------:R-:W-:-:S02]  /*8650*/  VIADD R20, R20, 0x20 ;  /* 0x0000002014147836 */ /* 0x000fc40000000000 */
[----:B------:R-:W-:Y:S01]  /*8660*/  UIADD3 UR14, UR8, 0x180, URZ ;  /* 0x00000180080e7890 */ /* 0x000fe2000fffe03f */
[----:B------:R-:W-:Y:S01]  /*8670*/  SEL R11, RZ, 0x1, P1 ;  /* 0x00000001ff0b7807 */ /* 0x000fe20000800000 */
[----:B------:R-:W-:Y:S01]  /*8680*/  UIADD3 UR15, UR8, 0x7180, URZ ;  /* 0x00007180080f7890 */ /* 0x000fe2000fffe03f */
[----:B------:R-:W-:Y:S02]  /*8690*/  SEL R9, R9, RZ, P1 ;  /* 0x000000ff09097207 */ /* 0x000fe40000800000 */
[----:B------:R-:W-:Y:S02]  /*86a0*/  LOP3.LUT R8, R8, R11, RZ, 0x3c, !PT ;  /* 0x0000000b08087212 */ /* 0x000fe400078e3cff */
[----:B------:R-:W-:Y:S02]  /*86b0*/  UMOV UR8, UR14 ;  /* 0x0000000e00087c82 */ /* 0x000fe40008000000 */
[----:B------:R0:W-:Y:S02]  /*86c0*/  UTMALDG.3D [UR8], [UR4], desc[UR6] ;  /* 0x00000608040075b4 */ /* 0x0001e40008011000 */
[----:B0-----:R-:W-:Y:S01]  /*86d0*/  UMOV UR8, UR15 ;  /* 0x0000000f00087c82 */ /* 0x001fe20008000000 */
[----:B------:R-:W-:-:S02]  /*86e0*/  UMOV UR11, UR19 ;  /* 0x00000013000b7c82 */ /* 0x000fc40008000000 */
[----:B------:R0:W-:Y:S02]  /*86f0*/  UTMALDG.3D [UR8], [UR24], desc[UR6] ;  /* 0x00000608180075b4 */ /* 0x0001e40008011000 */
[----:B0-----:R-:W-:Y:S05]  /*8700*/  @P4 BRA `(.L_x_176) ;  /* 0xfffffffc00504947 */ /* 0x001fea000383ffff */
.L_x_172:
[----:B------:R-:W-:Y:S05]  /*8710*/  BSYNC B1 ;  /* 0x0000000000017941 */ /* 0x000fea0003800000 */
.L_x_171:
[----:B------:R-:W-:Y:S01]  /*8720*/  LOP3.LUT P5, RZ, R15, 0xff, RZ, 0xc0, !PT ;  /* 0x000000ff0fff7812 */ /* 0x000fe200078ac0ff */
[C---:B------:R-:W-:Y:S01]  /*8730*/  IMAD.IADD R13, R12.reuse, 0x1, R13 ;  /* 0x000000010c0d7824 */ /* 0x040fe200078e020d */
[----:B------:R-:W-:Y:S01]  /*8740*/  ULDC.64 UR4, c[0x0][0x650] ;  /* 0x0001940000047ab9 */ /* 0x000fe20000000a00 */
[C---:B------:R-:W-:Y:S01]  /*8750*/  ISETP.GE.U32.AND P4, PT, R12.reuse, 0x7, PT ;  /* 0x000000070c00780c */ /* 0x040fe20003f86070 */
[----:B------:R-:W-:Y:S01]  /*8760*/  BSSY B1, `(.L_x_177) ;  /* 0x000006c000017945 */ /* 0x000fe20003800000 */
[C---:B------:R-:W-:Y:S01]  /*8770*/  IMAD.WIDE.U32 R6, R13.reuse, 0x24924925, RZ ;  /* 0x249249250d067825 */ /* 0x040fe200078e00ff */
[----:B------:R-:W-:Y:S02]  /*8780*/  ISETP.GT.U32.AND P1, PT, R13, 0x6, PT ;  /* 0x000000060d00780c */ /* 0x000fe40003f24070 */
[----:B------:R-:W-:Y:S01]  /*8790*/  PRMT R15, RZ, 0x7610, R15 ;  /* 0x00007610ff0f7816 */ /* 0x000fe2000000000f */
[----:B------:R-:W-:Y:S01]  /*87a0*/  IMAD.MOV.U32 R11, RZ, RZ, -0x1 ;  /* 0xffffffffff0b7424 */ /* 0x000fe200078e00ff */
[----:B------:R-:W-:Y:S01]  /*87b0*/  ISETP.LT.U32.AND P1, PT, R12, 0x7, P1 ;  /* 0x000000070c00780c */ /* 0x000fe20000f21070 */
[----:B------:R-:W-:-:S02]  /*87c0*/  IMAD.MOV.U32 R14, RZ, RZ, -0x1 ;  /* 0xffffffffff0e7424 */ /* 0x000fc400078e00ff */
[----:B------:R-:W0:Y:S01]  /*87d0*/  @P5 S2R R9, SR_CgaCtaId ;  /* 0x0000000000095919 */ /* 0x000e220000008800 */
[----:B------:R-:W-:Y:S02]  /*87e0*/  SEL R6, RZ, 0x1, !P1 ;  /* 0x00000001ff067807 */ /* 0x000fe40004800000 */
[----:B------:R-:W-:Y:S02]  /*87f0*/  IADD3 R2, P1, R2, UR20, RZ ;  /* 0x0000001402027c10 */ /* 0x000fe4000ff3e0ff */
[----:B------:R-:W-:Y:S02]  /*8800*/  @P5 MOV R8, 0x400 ;  /* 0x0000040000085802 */ /* 0x000fe40000000f00 */
[----:B------:R-:W-:Y:S02]  /*8810*/  IADD3.X R3, R3, UR13, RZ, P1, !PT ;  /* 0x0000000d03037c10 */ /* 0x000fe40008ffe4ff */
[----:B------:R-:W-:Y:S02]  /*8820*/  ISETP.GE.U32.AND P1, PT, R2, UR4, PT ;  /* 0x0000000402007c0c */ /* 0x000fe4000bf26070 */
[----:B------:R-:W-:-:S02]  /*8830*/  LOP3.LUT R5, R5, R6, RZ, 0x3c, !PT ;  /* 0x0000000605057212 */ /* 0x000fc400078e3cff */
[----:B------:R-:W-:Y:S02]  /*8840*/  ISETP.GE.U32.AND.EX P1, PT, R3, UR5, PT, P1 ;  /* 0x0000000503007c0c */ /* 0x000fe4000bf26110 */
[----:B0-----:R-:W-:Y:S01]  /*8850*/  @P5 LEA R8, R9, R8, 0x18 ;  /* 0x0000000809085211 */ /* 0x001fe200078ec0ff */
[----:B------:R-:W-:-:S03]  /*8860*/  IMAD.IADD R9, R13, 0x1, -R7 ;  /* 0x000000010d097824 */ /* 0x000fc600078e0a07 */
[----:B------:R0:W-:Y:S02]  /*8870*/  @P5 SYNCS.ARRIVE.TRANS64.A1T0 RZ, [R8+URZ+0x88], RZ ;  /* 0x000088ff08ff59a7 */ /* 0x0001e4000810003f */
[----:B------:R-:W-:Y:S02]  /*8880*/  LEA.HI R9, R9, R7, RZ, 0x1f ;  /* 0x0000000709097211 */ /* 0x000fe400078ff8ff */
[----:B------:R-:W-:Y:S02]  /*8890*/  PRMT R7, RZ, 0x7610, R7 ;  /* 0x00007610ff077816 */ /* 0x000fe40000000007 */
[----:B------:R-:W-:-:S04]  /*88a0*/  SHF.R.U32.HI R6, RZ, 0x2, R9 ;  /* 0x00000002ff067819 */ /* 0x000fc80000011609 */
[----:B------:R-:W-:Y:S01]  /*88b0*/  @P4 LOP3.LUT R5, R5, 0x1, R6, 0x78, !PT ;  /* 0x0000000105054812 */ /* 0x000fe200078e7806 */
[----:B------:R-:W-:Y:S02]  /*88c0*/  IMAD R13, R6, -0x7, R13 ;  /* 0xfffffff9060d7824 */ /* 0x000fe400078e020d */
[----:B------:R-:W-:Y:S01]  /*88d0*/  IMAD.MOV.U32 R6, RZ, RZ, -0x1 ;  /* 0xffffffffff067424 */ /* 0x000fe200078e00ff */
[----:B0-----:R-:W-:Y:S06]  /*88e0*/  @P1 BRA `(.L_x_178) ;  /* 0x00000004004c1947 */ /* 0x001fec0003800000 */
[----:B------:R-:W-:Y:S01]  /*88f0*/  ULDC.64 UR4, c[0x0][0x628] ;  /* 0x00018a0000047ab9 */ /* 0x000fe20000000a00 */
[----:B------:R-:W0:Y:S01]  /*8900*/  S2R R17, SR_CTAID.X ;  /* 0x0000000000117919 */ /* 0x000e220000002500 */
[----:B------:R-:W-:Y:S01]  /*8910*/  ISETP.NE.U32.AND P1, PT, RZ, UR4, PT ;  /* 0x00000004ff007c0c */ /* 0x000fe2000bf25070 */
[----:B------:R-:W-:Y:S01]  /*8920*/  ULDC UR7, c[0x0][0x630] ;  /* 0x00018c0000077ab9 */ /* 0x000fe20000000800 */
[----:B------:R-:W-:Y:S01]  /*8930*/  IMAD.MOV.U32 R6, RZ, RZ, R2 ;  /* 0x000000ffff067224 */ /* 0x000fe200078e0002 */
[----:B------:R-:W1:Y:S01]  /*8940*/  S2R R14, SR_CTAID.Y ;  /* 0x00000000000e7919 */ /* 0x000e620000002600 */
[----:B------:R-:W-:Y:S01]  /*8950*/  ISETP.NE.AND.EX P1, PT, RZ, UR5, PT, P1 ;  /* 0x00000005ff007c0c */ /* 0x000fe2000bf25310 */
[----:B------:R-:W-:-:S12]  /*8960*/  IMAD.MOV.U32 R7, RZ, RZ, R3 ;  /* 0x000000ffff077224 */ /* 0x000fd800078e0003 */
[----:B------:R-:W-:Y:S05]  /*8970*/  @!P1 BRA `(.L_x_179) ;  /* 0x0000000000289947 */ /* 0x000fea0003800000 */
[----:B------:R-:W-:Y:S02]  /*8980*/  ULDC UR6, c[0x0][0x634] ;  /* 0x00018d0000067ab9 */ /* 0x000fe40000000800 */
[----:B------:R-:W-:-:S05]  /*8990*/  IADD3 R11, P1, R2, UR6, RZ ;  /* 0x00000006020b7c10 */ /* 0x000fca000ff3e0ff */
[----:B------:R-:W-:-:S04]  /*89a0*/  IMAD.X R19, RZ, RZ, R3, P1 ;  /* 0x000000ffff137224 */ /* 0x000fc800008e0603 */
[----:B------:R-:W-:-:S04]  /*89b0*/  IMAD.WIDE.U32 R8, R19, UR4, RZ ;  /* 0x0000000413087c25 */ /* 0x000fc8000f8e00ff */
[----:B------:R-:W-:-:S04]  /*89c0*/  IMAD.WIDE.U32 R8, P1, R11, UR5, R8 ;  /* 0x000000050b087c25 */ /* 0x000fc8000f820008 */
[----:B------:R-:W-:-:S04]  /*89d0*/  IMAD.WIDE.U32 R10, R11, UR4, RZ ;  /* 0x000000040b0a7c25 */ /* 0x000fc8000f8e00ff */
[----:B------:R-:W-:Y:S01]  /*89e0*/  IMAD.X R7, RZ, RZ, RZ, P1 ;  /* 0x000000ffff077224 */ /* 0x000fe200008e06ff */
[----:B------:R-:W-:Y:S01]  /*89f0*/  IADD3 RZ, P1, R11, R8, RZ ;  /* 0x000000080bff7210 */ /* 0x000fe20007f3e0ff */
[----:B------:R-:W-:-:S04]  /*8a00*/  IMAD.MOV.U32 R6, RZ, RZ, R9 ;  /* 0x000000ffff067224 */ /* 0x000fc800078e0009 */
[----:B------:R-:W-:-:S08]  /*8a10*/  IMAD.WIDE.U32.X R6, R19, UR5, R6, P1 ;  /* 0x0000000513067c25 */ /* 0x000fd000088e0406 */
.L_x_179:
[--C-:B------:R-:W-:Y:S01]  /*8a20*/  SHF.R.U64 R10, R6, UR7, R7.reuse ;  /* 0x00000007060a7c19 */ /* 0x100fe20008001207 */
[----:B------:R-:W-:Y:S01]  /*8a30*/  ULDC.64 UR4, c[0x0][0x620] ;  /* 0x0001880000047ab9 */ /* 0x000fe20000000a00 */
[----:B------:R-:W-:Y:S01]  /*8a40*/  SHF.R.U32.HI R6, RZ, UR7, R7 ;  /* 0x00000007ff067c19 */ /* 0x000fe20008011607 */
[----:B------:R-:W2:Y:S01]  /*8a50*/  LDC R22, c[0x0][0x144] ;  /* 0x00005100ff167b82 */ /* 0x000ea20000000800 */
[----:B------:R-:W-:Y:S01]  /*8a60*/  IADD3 R9, P1, RZ, -R10, RZ ;  /* 0x8000000aff097210 */ /* 0x000fe20007f3e0ff */
[----:B------:R-:W-:Y:S01]  /*8a70*/  ULDC.64 UR8, c[0x0][0x640] ;  /* 0x0001900000087ab9 */ /* 0x000fe20000000a00 */
[----:B0-----:R-:W-:Y:S01]  /*8a80*/  I2FP.F32.U32 R11, R17 ;  /* 0x00000011000b7245 */ /* 0x001fe20000201000 */
[----:B------:R-:W-:Y:S02]  /*8a90*/  ULDC UR6, c[0x0][0x608] ;  /* 0x0001820000067ab9 */ /* 0x000fe40000000800 */
[----:B------:R-:W-:Y:S01]  /*8aa0*/  IMAD.X R6, RZ, RZ, ~R6, P1 ;  /* 0x000000ffff067224 */ /* 0x000fe200008e0e06 */
[----:B------:R-:W-:Y:S01]  /*8ab0*/  ISETP.NE.U32.AND P1, PT, RZ, UR8, PT ;  /* 0x00000008ff007c0c */ /* 0x000fe2000bf25070 */
[----:B------:R-:W0:Y:S02]  /*8ac0*/  LDC R19, c[0x0][0x148] ;  /* 0x00005200ff137b82 */ /* 0x000e240000000800 */
[----:B------:R-:W-:Y:S01]  /*8ad0*/  IMAD R8, R6, UR4, RZ ;  /* 0x0000000406087c24 */ /* 0x000fe2000f8e02ff */
[----:B------:R-:W-:Y:S01]  /*8ae0*/  ISETP.NE.AND.EX P1, PT, RZ, UR9, PT, P1 ;  /* 0x00000009ff007c0c */ /* 0x000fe2000bf25310 */
[----:B------:R-:W-:Y:S01]  /*8af0*/  IMAD.WIDE.U32 R6, R9, UR4, R2 ;  /* 0x0000000409067c25 */ /* 0x000fe2000f8e0002 */
[----:B------:R-:W-:-:S03]  /*8b00*/  ULDC UR4, c[0x0][0x150] ;  /* 0x0000540000047ab9 */ /* 0x000fc60000000800 */
[----:B------:R-:W-:Y:S02]  /*8b10*/  IMAD R9, R9, UR5, R8 ;  /* 0x0000000509097c24 */ /* 0x000fe4000f8e0208 */
[----:B------:R-:W-:Y:S01]  /*8b20*/  FMUL R8, R11, UR4 ;  /* 0x000000040b087c20 */ /* 0x000fe20008400000 */
[----:B------:R-:W-:Y:S01]  /*8b30*/  ULDC UR4, c[0x0][0x618] ;  /* 0x0001860000047ab9 */ /* 0x000fe20000000800 */
[----:B------:R-:W-:Y:S01]  /*8b40*/  ULDC UR5, c[0x0][0x154] ;  /* 0x0000550000057ab9 */ /* 0x000fe20000000800 */
[----:B------:R-:W-:-:S03]  /*8b50*/  IMAD.IADD R7, R7, 0x1, R9 ;  /* 0x0000000107077824 */ /* 0x000fc600078e0209 */
[----:B------:R-:W3:Y:S02]  /*8b60*/  F2I.U32.TRUNC.NTZ R8, R8 ;  /* 0x0000000800087305 */ /* 0x000ee4000020f000 */
[----:B------:R-:W-:Y:S02]  /*8b70*/  SHF.R.U64 R11, R6, UR4, R7 ;  /* 0x00000004060b7c19 */ /* 0x000fe40008001207 */
[----:B-1----:R-:W-:-:S05]  /*8b80*/  I2FP.F32.U32 R6, R14 ;  /* 0x0000000e00067245 */ /* 0x002fca0000201000 */
[----:B------:R-:W-:Y:S01]  /*8b90*/  FMUL R21, R6, UR5 ;  /* 0x0000000506157c20 */ /* 0x000fe20008400000 */
[----:B------:R-:W-:Y:S01]  /*8ba0*/  SHF.R.U32.HI R6, RZ, UR4, R7 ;  /* 0x00000004ff067c19 */ /* 0x000fe20008011607 */
[----:B------:R-:W-:-:S03]  /*8bb0*/  ULDC UR4, c[0x0][0x658] ;  /* 0x0001960000047ab9 */ /* 0x000fc60000000800 */
[--C-:B------:R-:W-:Y:S01]  /*8bc0*/  SHF.R.U64 R20, R11, UR6, R6.reuse ;  /* 0x000000060b147c19 */ /* 0x100fe20008001206 */
[----:B------:R-:W1:Y:S01]  /*8bd0*/  F2I.U32.TRUNC.NTZ R21, R21 ;  /* 0x0000001500157305 */ /* 0x000e62000020f000 */
[----:B------:R-:W-:Y:S01]  /*8be0*/  SHF.R.U32.HI R7, RZ, UR6, R6 ;  /* 0x00000006ff077c19 */ /* 0x000fe20008011606 */
[----:B---3--:R-:W-:-:S03]  /*8bf0*/  IMAD.MOV R8, RZ, RZ, -R8 ;  /* 0x000000ffff087224 */ /* 0x008fc600078e0a08 */
[----:B------:R-:W-:Y:S01]  /*8c00*/  SHF.R.U64 R18, R20, UR4, R7 ;  /* 0x0000000414127c19 */ /* 0x000fe20008001207 */
[----:B--2---:R-:W-:Y:S01]  /*8c10*/  IMAD R17, R22, R8, R17 ;  /* 0x0000000816117224 */ /* 0x004fe200078e0211 */
[----:B------:R-:W-:-:S03]  /*8c20*/  SHF.R.U32.HI R23, RZ, UR4, R7 ;  /* 0x00000004ff177c19 */ /* 0x000fc60008011607 */
[----:B------:R-:W-:Y:S02]  /*8c30*/  IMAD.MOV.U32 R6, RZ, RZ, R18 ;  /* 0x000000ffff067224 */ /* 0x000fe400078e0012 */
[----:B------:R-:W-:Y:S01]  /*8c40*/  IMAD.MOV.U32 R7, RZ, RZ, R23 ;  /* 0x000000ffff077224 */ /* 0x000fe200078e0017 */
[----:B-1----:R-:W-:Y:S06]  /*8c50*/  @!P1 BRA `(.L_x_180) ;  /* 0x0000000000289947 */ /* 0x002fec0003800000 */
[----:B------:R-:W-:Y:S02]  /*8c60*/  ULDC UR4, c[0x0][0x64c] ;  /* 0x0001930000047ab9 */ /* 0x000fe40000000800 */
[----:B------:R-:W-:-:S05]  /*8c70*/  IADD3 R7, P1, R18, UR4, RZ ;  /* 0x0000000412077c10 */ /* 0x000fca000ff3e0ff */
[----:B------:R-:W-:-:S04]  /*8c80*/  IMAD.X R23, RZ, RZ, R23, P1 ;  /* 0x000000ffff177224 */ /* 0x000fc800008e0617 */
[----:B------:R-:W-:-:S04]  /*8c90*/  IMAD.WIDE.U32 R8, R23, UR8, RZ ;  /* 0x0000000817087c25 */ /* 0x000fc8000f8e00ff */
[----:B------:R-:W-:-:S04]  /*8ca0*/  IMAD.WIDE.U32 R8, P1, R7, UR9, R8 ;  /* 0x0000000907087c25 */ /* 0x000fc8000f820008 */
[----:B------:R-:W-:-:S04]  /*8cb0*/  IMAD.WIDE.U32 R6, R7, UR8, RZ ;  /* 0x0000000807067c25 */ /* 0x000fc8000f8e00ff */
[----:B------:R-:W-:Y:S01]  /*8cc0*/  IMAD.MOV.U32 R6, RZ, RZ, R9 ;  /* 0x000000ffff067224 */ /* 0x000fe200078e0009 */
[----:B------:R-:W-:Y:S01]  /*8cd0*/  IADD3 RZ, P4, R7, R8, RZ ;  /* 0x0000000807ff7210 */ /* 0x000fe20007f9e0ff */
[----:B------:R-:W-:-:S04]  /*8ce0*/  IMAD.X R7, RZ, RZ, RZ, P1 ;  /* 0x000000ffff077224 */ /* 0x000fc800008e06ff */
[----:B------:R-:W-:-:S08]  /*8cf0*/  IMAD.WIDE.U32.X R6, R23, UR9, R6, P4 ;  /* 0x0000000917067c25 */ /* 0x000fd0000a0e0406 */
.L_x_180:
[----:B------:R-:W-:Y:S01]  /*8d00*/  ULDC UR4, c[0x0][0x648] ;  /* 0x0001920000047ab9 */ /* 0x000fe20000000800 */
[----:B------:R-:W-:Y:S01]  /*8d10*/  LOP3.LUT R20, R20, UR17, RZ, 0xc0, !PT ;  /* 0x0000001114147c12 */ /* 0x000fe2000f8ec0ff */
[----:B------:R-:W-:Y:S01]  /*8d20*/  IMAD.MOV R21, RZ, RZ, -R21 ;  /* 0x000000ffff157224 */ /* 0x000fe200078e0a15 */
[----:B------:R-:W-:Y:S01]  /*8d30*/  SHF.R.U64 R7, R6, UR4, R7 ;  /* 0x0000000406077c19 */ /* 0x000fe20008001207 */
[----:B------:R-:W-:Y:S01]  /*8d40*/  ULDC UR4, c[0x0][0x638] ;  /* 0x00018e0000047ab9 */ /* 0x000fe20000000800 */
[----:B------:R-:W-:Y:S01]  /*8d50*/  LOP3.LUT R11, R11, UR16, RZ, 0xc0, !PT ;  /* 0x000000100b0b7c12 */ /* 0x000fe2000f8ec0ff */
[----:B0-----:R-:W-:Y:S01]  /*8d60*/  @P2 IMAD R17, R19, R21, R14 ;  /* 0x0000001513112224 */ /* 0x001fe200078e020e */
[----:B------:R-:W-:Y:S01]  /*8d70*/  ULDC UR5, c[0x0][0x610] ;  /* 0x0001840000057ab9 */ /* 0x000fe20000000800 */
[----:B------:R-:W-:Y:S02]  /*8d80*/  IMAD.MOV R9, RZ, RZ, -R7 ;  /* 0x000000ffff097224 */ /* 0x000fe400078e0a07 */
[----:B------:R-:W-:-:S02]  /*8d90*/  IMAD R20, R7, UR18, R20 ;  /* 0x0000001207147c24 */ /* 0x000fc4000f8e0214 */
[----:B------:R-:W-:Y:S01]  /*8da0*/  IMAD R18, R9, UR4, R18 ;  /* 0x0000000409127c24 */ /* 0x000fe2000f8e0212 */
[----:B------:R-:W-:Y:S01]  /*8db0*/  ULDC UR4, c[0x0][0x600] ;  /* 0x0001800000047ab9 */ /* 0x000fe20000000800 */
[----:B------:R-:W-:Y:S02]  /*8dc0*/  IMAD R17, R20, UR5, R17 ;  /* 0x0000000514117c24 */ /* 0x000fe4000f8e0211 */
[----:B------:R-:W-:Y:S02]  /*8dd0*/  IMAD R18, R18, UR4, R11 ;  /* 0x0000000412127c24 */ /* 0x000fe4000f8e020b */
[----:B------:R-:W-:Y:S02]  /*8de0*/  IMAD.MOV.U32 R7, RZ, RZ, 0x1 ;  /* 0x00000001ff077424 */ /* 0x000fe400078e00ff */
[----:B------:R-:W-:Y:S01]  /*8df0*/  IMAD.MOV.U32 R6, RZ, RZ, R10 ;  /* 0x000000ffff067224 */ /* 0x000fe200078e000a */
[----:B------:R-:W-:Y:S02]  /*8e00*/  SEL R14, R18, R17, !P2 ;  /* 0x00000011120e7207 */ /* 0x000fe40005000000 */
[----:B------:R-:W-:-:S07]  /*8e10*/  SEL R11, R17, R18, !P2 ;  /* 0x00000012110b7207 */ /* 0x000fce0005000000 */
.L_x_178:
[----:B------:R-:W-:Y:S05]  /*8e20*/  BSYNC B1 ;  /* 0x0000000000017941 */ /* 0x000fea0003800000 */
.L_x_177:
[----:B------:R-:W-:-:S13]  /*8e30*/  LOP3.LUT P1, RZ, R7, 0xff, RZ, 0xc0, !PT ;  /* 0x000000ff07ff7812 */ /* 0x000fda000782c0ff */
[----:B------:R-:W-:Y:S05]  /*8e40*/  @P1 BRA `(.L_x_181) ;  /* 0xfffffff4004c1947 */ /* 0x000fea000383ffff */
[----:B------:R-:W-:Y:S05]  /*8e50*/  BSYNC B0 ;  /* 0x0000000000007941 */ /* 0x000fea0003800000 */
.L_x_169:
[----:B------:R-:W-:-:S03]  /*8e60*/  UMOV UR4, 0xffffffff ;  /* 0xffffffff00047882 */ /* 0x000fc60000000000 */
[----:B------:R-:W-:Y:S05]  /*8e70*/  BRA.DIV UR4, `(.L_x_182) ;  /* 0x0000000604887947 */ /* 0x000fea000b800000 */
[----:B------:R-:W-:-:S13]  /*8e80*/  ELECT P0, URZ, PT ;  /* 0x00000000003f782f */ /* 0x000fda0003800000 */
.L_x_199:
[----:B------:R-:W-:Y:S04]  /*8e90*/  BSSY B0, `(.L_x_183) ;  /* 0x0000046000007945 */ /* 0x000fe80003800000 */
[----:B------:R-:W-:Y:S05]  /*8ea0*/  @!P0 BRA `(.L_x_184) ;  /* 0x0000000400108947 */ /* 0x000fea0003800000 */
[----:B------:R-:W-:-:S04]  /*8eb0*/  LOP3.LUT R4, R4, 0x2, RZ, 0xfc, !PT ;  /* 0x0000000204047812 */ /* 0x000fc800078efcff */
[----:B------:R-:W-:-:S13]  /*8ec0*/  ISETP.NE.AND P0, PT, R4, 0x3, PT ;  /* 0x000000030400780c */ /* 0x000fda0003f05270 */
[----:B------:R-:W-:Y:S05]  /*8ed0*/  @!P0 BRA `(.L_x_185) ;  /* 0x0000000000048947 */ /* 0x000fea0003800000 */
[----:B------:R-:W-:Y:S01]  /*8ee0*/  BPT.TRAP 0x1 ;  /* 0x000000040000795c */ /* 0x000fe20000300000 */
.L_x_185:
[----:B------:R-:W0:Y:S01]  /*8ef0*/  S2R R3, SR_CgaCtaId ;  /* 0x0000000000037919 */ /* 0x000e220000008800 */
[----:B------:R-:W-:-:S04]  /*8f00*/  MOV R0, 0x400 ;  /* 0x0000040000007802 */ /* 0x000fc80000000f00 */
[----:B0-----:R-:W-:Y:S02]  /*8f10*/  LEA R0, R3, R0, 0x18 ;  /* 0x0000000003007211 */ /* 0x001fe400078ec0ff */
[----:B------:R-:W-:-:S03]  /*8f20*/  SHF.L.U32 R3, R5, 0x1f, RZ ;  /* 0x0000001f05037819 */ /* 0x000fc600000006ff */
[----:B------:R-:W-:-:S04]  /*8f30*/  VIADD R0, R0, 0x38 ;  /* 0x0000003800007836 */ /* 0x000fc80000000000 */
[C---:B------:R-:W-:Y:S02]  /*8f40*/  IMAD R6, R13.reuse, 0x8, R0 ;  /* 0x000000080d067824 */ /* 0x040fe400078e0200 */
[----:B------:R-:W-:Y:S02]  /*8f50*/  VIADD R13, R13, 0x1 ;  /* 0x000000010d0d7836 */ /* 0x000fe40000000000 */
[----:B------:R-:W0:Y:S03]  /*8f60*/  SYNCS.PHASECHK.TRANS64.TRYWAIT P0, [R6+URZ], R3 ;  /* 0x00000003060075a7 */ /* 0x000e26000800017f */
[----:B------:R-:W-:-:S04]  /*8f70*/  ISETP.NE.AND P1, PT, R13, 0x7, PT ;  /* 0x000000070d00780c */ /* 0x000fc80003f25270 */
[----:B------:R-:W-:Y:S02]  /*8f80*/  SEL R2, RZ, 0x1, P1 ;  /* 0x00000001ff027807 */ /* 0x000fe40000800000 */
[----:B------:R-:W-:Y:S02]  /*8f90*/  SEL R13, R13, RZ, P1 ;  /* 0x000000ff0d0d7207 */ /* 0x000fe40000800000 */
[----:B------:R-:W-:-:S03]  /*8fa0*/  LOP3.LUT R8, R5, R2, RZ, 0x3c, !PT ;  /* 0x0000000205087212 */ /* 0x000fc600078e3cff */
[----:B------:R-:W-:Y:S01]  /*8fb0*/  IMAD R7, R13, 0x8, R0 ;  /* 0x000000080d077824 */ /* 0x000fe200078e0200 */
[----:B------:R-:W-:Y:S01]  /*8fc0*/  SHF.L.U32 R4, R8, 0x1f, RZ ;  /* 0x0000001f08047819 */ /* 0x000fe200000006ff */
[----:B0-----:R-:W-:Y:S06]  /*8fd0*/  @!P0 BRA `(.L_x_186) ;  /* 0x0000000400548947 */ /* 0x001fec0003800000 */
.L_x_200:
[----:B------:R-:W1:Y:S01]  /*8fe0*/  SYNCS.PHASECHK.TRANS64.TRYWAIT P0, [R7+URZ], R4 ;  /* 0x00000004070075a7 */ /* 0x000e62000800017f */
[----:B------:R-:W-:-:S05]  /*8ff0*/  VIADD R2, R13, 0x1 ;  /* 0x000000010d027836 */ /* 0x000fca0000000000 */
[----:B------:R-:W-:-:S04]  /*9000*/  ISETP.NE.AND P1, PT, R2, 0x7, PT ;  /* 0x000000070200780c */ /* 0x000fc80003f25270 */
[----:B0-----:R-:W-:Y:S02]  /*9010*/  SEL R3, RZ, 0x1, P1 ;  /* 0x00000001ff037807 */ /* 0x001fe40000800000 */
[----:B------:R-:W-:Y:S02]  /*9020*/  SEL R9, R2, RZ, P1 ;  /* 0x000000ff02097207 */ /* 0x000fe40000800000 */
[----:B------:R-:W-:-:S03]  /*9030*/  LOP3.LUT R8, R8, R3, RZ, 0x3c, !PT ;  /* 0x0000000308087212 */ /* 0x000fc600078e3cff */
[----:B------:R-:W-:Y:S01]  /*9040*/  IMAD R6, R9, 0x8, R0 ;  /* 0x0000000809067824 */ /* 0x000fe200078e0200 */
[----:B------:R-:W-:Y:S01]  /*9050*/  SHF.L.U32 R5, R8, 0x1f, RZ ;  /* 0x0000001f08057819 */ /* 0x000fe200000006ff */
[----:B-1----:R-:W-:Y:S06]  /*9060*/  @!P0 BRA `(.L_x_187) ;  /* 0x0000000400448947 */ /* 0x002fec0003800000 */
.L_x_201:
[----:B------:R-:W1:Y:S01]  /*9070*/  SYNCS.PHASECHK.TRANS64.TRYWAIT P0, [R6+URZ], R5 ;  /* 0x00000005060075a7 */ /* 0x000e62000800017f */
[----:B------:R-:W-:-:S05]  /*9080*/  VIADD R2, R9, 0x1 ;  /* 0x0000000109027836 */ /* 0x000fca0000000000 */
[----:B------:R-:W-:-:S04]  /*9090*/  ISETP.NE.AND P1, PT, R2, 0x7, PT ;  /* 0x000000070200780c */ /* 0x000fc80003f25270 */
[----:B------:R-:W-:Y:S02]  /*90a0*/  SEL R3, RZ, 0x1, P1 ;  /* 0x00000001ff037807 */ /* 0x000fe40000800000 */
[----:B0-----:R-:W-:Y:S02]  /*90b0*/  SEL R7, R2, RZ, P1 ;  /* 0x000000ff02077207 */ /* 0x001fe40000800000 */
[----:B------:R-:W-:-:S03]  /*90c0*/  LOP3.LUT R8, R8, R3, RZ, 0x3c, !PT ;  /* 0x0000000308087212 */ /* 0x000fc600078e3cff */
[----:B------:R-:W-:Y:S01]  /*90d0*/  IMAD R9, R7, 0x8, R0 ;  /* 0x0000000807097824 */ /* 0x000fe200078e0200 */
[----:B------:R-:W-:Y:S01]  /*90e0*/  SHF.L.U32 R4, R8, 0x1f, RZ ;  /* 0x0000001f08047819 */ /* 0x000fe200000006ff */
[----:B-1----:R-:W-:Y:S06]  /*90f0*/  @!P0 BRA `(.L_x_188) ;  /* 0x0000000400348947 */ /* 0x002fec0003800000 */
.L_x_202:
[----:B------:R-:W1:Y:S01]  /*9100*/  SYNCS.PHASECHK.TRANS64.TRYWAIT P0, [R9+URZ], R4 ;  /* 0x00000004090075a7 */ /* 0x000e62000800017f */
[----:B------:R-:W-:-:S05]  /*9110*/  VIADD R2, R7, 0x1 ;  /* 0x0000000107027836 */ /* 0x000fca0000000000 */
[----:B------:R-:W-:-:S04]  /*9120*/  ISETP.NE.AND P1, PT, R2, 0x7, PT ;  /* 0x000000070200780c */ /* 0x000fc80003f25270 */
[----:B------:R-:W-:Y:S02]  /*9130*/  SEL R3, RZ, 0x1, P1 ;  /* 0x00000001ff037807 */ /* 0x000fe40000800000 */
[----:B------:R-:W-:Y:S02]  /*9140*/  SEL R7, R2, RZ, P1 ;  /* 0x000000ff02077207 */ /* 0x000fe40000800000 */
[----:B------:R-:W-:-:S03]  /*9150*/  LOP3.LUT R8, R8, R3, RZ, 0x3c, !PT ;  /* 0x0000000308087212 */ /* 0x000fc600078e3cff */
[----:B------:R-:W-:Y:S01]  /*9160*/  IMAD R10, R7, 0x8, R0 ;  /* 0x00000008070a7824 */ /* 0x000fe200078e0200 */
[----:B0-----:R-:W-:Y:S01]  /*9170*/  SHF.L.U32 R5, R8, 0x1f, RZ ;  /* 0x0000001f08057819 */ /* 0x001fe200000006ff */
[----:B-1----:R-:W-:Y:S06]  /*9180*/  @!P0 BRA `(.L_x_189) ;  /* 0x0000000400248947 */ /* 0x002fec0003800000 */
.L_x_203:
[----:B------:R-:W1:Y:S01]  /*9190*/  SYNCS.PHASECHK.TRANS64.TRYWAIT P0, [R10+URZ], R5 ;  /* 0x000000050a0075a7 */ /* 0x000e62000800017f */
[----:B------:R-:W-:-:S05]  /*91a0*/  VIADD R2, R7, 0x1 ;  /* 0x0000000107027836 */ /* 0x000fca0000000000 */
[----:B------:R-:W-:-:S04]  /*91b0*/  ISETP.NE.AND P1, PT, R2, 0x7, PT ;  /* 0x000000070200780c */ /* 0x000fc80003f25270 */
[----:B------:R-:W-:Y:S02]  /*91c0*/  SEL R3, RZ, 0x1, P1 ;  /* 0x00000001ff037807 */ /* 0x000fe40000800000 */
[----:B------:R-:W-:Y:S02]  /*91d0*/  SEL R7, R2, RZ, P1 ;  /* 0x000000ff02077207 */ /* 0x000fe40000800000 */
[----:B0-----:R-:W-:-:S03]  /*91e0*/  LOP3.LUT R9, R8, R3, RZ, 0x3c, !PT ;  /* 0x0000000308097212 */ /* 0x001fc600078e3cff */
[----:B------:R-:W-:Y:S01]  /*91f0*/  IMAD R11, R7, 0x8, R0 ;  /* 0x00000008070b7824 */ /* 0x000fe200078e0200 */
[----:B------:R-:W-:Y:S01]  /*9200*/  SHF.L.U32 R6, R9, 0x1f, RZ ;  /* 0x0000001f09067819 */ /* 0x000fe200000006ff */
[----:B-1----:R-:W-:Y:S06]  /*9210*/  @!P0 BRA `(.L_x_190) ;  /* 0x0000000400148947 */ /* 0x002fec0003800000 */
.L_x_204:
[----:B------:R-:W1:Y:S01]  /*9220*/  SYNCS.PHASECHK.TRANS64.TRYWAIT P0, [R11+URZ], R6 ;  /* 0x000000060b0075a7 */ /* 0x000e62000800017f */
[----:B------:R-:W-:-:S05]  /*9230*/  VIADD R2, R7, 0x1 ;  /* 0x0000000107027836 */ /* 0x000fca0000000000 */
[----:B------:R-:W-:-:S04]  /*9240*/  ISETP.NE.AND P1, PT, R2, 0x7, PT ;  /* 0x000000070200780c */ /* 0x000fc80003f25270 */
[----:B------:R-:W-:Y:S02]  /*9250*/  SEL R4, RZ, 0x1, P1 ;  /* 0x00000001ff047807 */ /* 0x000fe40000800000 */
[----:B------:R-:W-:Y:S02]  /*9260*/  SEL R3, R2, RZ, P1 ;  /* 0x000000ff02037207 */ /* 0x000fe40000800000 */
[----:B------:R-:W-:Y:S01]  /*9270*/  LOP3.LUT R4, R9, R4, RZ, 0x3c, !PT ;  /* 0x0000000409047212 */ /* 0x000fe200078e3cff */
[----:B-1----:R-:W-:Y:S06]  /*9280*/  @!P0 BRA `(.L_x_191) ;  /* 0x00000004000c8947 */ /* 0x002fec0003800000 */
.L_x_205:
[----:B------:R-:W-:Y:S01]  /*9290*/  IMAD R3, R3, 0x8, R0 ;  /* 0x0000000803037824 */ /* 0x000fe200078e0200 */
[----:B------:R-:W-:-:S07]  /*92a0*/  SHF.L.U32 R0, R4, 0x1f, RZ ;  /* 0x0000001f04007819 */ /* 0x000fce00000006ff */
.L_x_192:
[----:B--2---:R2:W3:Y:S02]  /*92b0*/  SYNCS.PHASECHK.TRANS64.TRYWAIT P0, [R3+URZ], R0 ;  /* 0x00000000030075a7 */ /* 0x0044e4000800017f */
[----:B---3--:R-:W-:Y:S05]  /*92c0*/  @!P0 NANOSLEEP.SYNCS 0x989680 ;  /* 0x009896800000895d */ /* 0x008fea0003900000 */
[----:B------:R-:W3:Y:S02]  /*92d0*/  @!P0 SYNCS.PHASECHK.TRANS64 P0, [R3+URZ], R0 ;  /* 0x00000000030085a7 */ /* 0x000ee4000800007f */
[----:B---3--:R-:W-:Y:S05]  /*92e0*/  @!P0 BRA `(.L_x_192) ;  /* 0xfffffffc00f08947 */ /* 0x008fea000383ffff */
.L_x_184:
[----:B------:R-:W-:Y:S05]  /*92f0*/  BSYNC B0 ;  /* 0x0000000000007941 */ /* 0x000fea0003800000 */
.L_x_183:
[----:B------:R-:W-:Y:S05]  /*9300*/  EXIT ;  /* 0x000000000000794d */ /* 0x000fea0003800000 */
.L_x_17:
[----:B-1----:R-:W-:-:S04]  /*9310*/  IMAD.U32 R11, RZ, RZ, UR6 ;  /* 0x00000006ff0b7e24 */ /* 0x002fc8000f8e00ff */
[----:B------:R1:W4:Y:S03]  /*9320*/  SYNCS.PHASECHK.TRANS64.TRYWAIT P0, [R11+URZ], R10 ;  /* 0x0000000a0b0075a7 */ /* 0x000326000800017f */
[----:B----4-:R-:W-:Y:S05]  /*9330*/  @!P0 NANOSLEEP.SYNCS 0x989680 ;  /* 0x009896800000895d */ /* 0x010fea0003900000 */
[----:B------:R-:W4:Y:S02]  /*9340*/  @!P0 SYNCS.PHASECHK.TRANS64 P0, [R11+URZ], R10 ;  /* 0x0000000a0b0085a7 */ /* 0x000f24000800007f */
[----:B----4-:R-:W-:Y:S05]  /*9350*/  @!P0 BRA `(.L_x_17) ;  /* 0xfffffffc00ec8947 */ /* 0x010fea000383ffff */
[----:B------:R-:W-:Y:S05]  /*9360*/  BRA `(.L_x_16) ;  /* 0xffffff8000907947 */ /* 0x000fea000383ffff */
.L_x_23:
[----:B-1----:R-:W-:-:S04]  /*9370*/  IMAD.U32 R140, RZ, RZ, UR12 ;  /* 0x0000000cff8c7e24 */ /* 0x002fc8000f8e00ff */
[----:B------:R1:W4:Y:S03]  /*9380*/  SYNCS.PHASECHK.TRANS64.TRYWAIT P0, [R140+URZ], R11 ;  /* 0x0000000b8c0075a7 */ /* 0x000326000800017f */
[----:B----4-:R-:W-:Y:S05]  /*9390*/  @!P0 NANOSLEEP.SYNCS 0x989680 ;  /* 0x009896800000895d */ /* 0x010fea0003900000 */
[----:B------:R-:W4:Y:S02]  /*93a0*/  @!P0 SYNCS.PHASECHK.TRANS64 P0, [R140+URZ], R11 ;  /* 0x0000000b8c0085a7 */ /* 0x000f24000800007f */
[----:B----4-:R-:W-:Y:S05]  /*93b0*/  @!P0 BRA `(.L_x_23) ;  /* 0xfffffffc00ec8947 */ /* 0x010fea000383ffff */
[----:B------:R-:W-:Y:S05]  /*93c0*/  BRA `(.L_x_22) ;  /* 0xffffff8800c07947 */ /* 0x000fea000383ffff */
.L_x_170:
[----:B------:R-:W-:Y:S01]  /*93d0*/  BSSY B1, `(.L_x_193) ;  /* 0x0000006000017945 */ /* 0x000fe20003800000 */
[----:B------:R-:W-:-:S07]  /*93e0*/  IMAD.MOV.U32 R7, RZ, RZ, -0x1 ;  /* 0xffffffffff077424 */ /* 0x000fce00078e00ff */
[----:B------:R-:W-:Y:S05]  /*93f0*/  WARPSYNC.COLLECTIVE R7, `(.L_x_194) ;  /* 0x00000000070c7348 */ /* 0x000fea0003c00000 */
[----:B------:R-:W-:Y:S02]  /*9400*/  ELECT P1, UR62, PT ;  /* 0x00000000003e782f */ /* 0x000fe40003820000 */
[----:B------:R-:W-:Y:S01]  /*9410*/  MOV R7, UR62 ;  /* 0x0000003e00077c02 */ /* 0x000fe20008000f00 */
[----:B------:R-:W-:Y:S10]  /*9420*/  ENDCOLLECTIVE ;  /* 0x000000000000791b */ /* 0x000ff40003800000 */
.L_x_194:
[----:B------:R-:W-:Y:S05]  /*9430*/  BSYNC B1 ;  /* 0x0000000000017941 */ /* 0x000fea0003800000 */
.L_x_193:
[----:B------:R-:W-:Y:S05]  /*9440*/  BRA `(.L_x_195) ;  /* 0xffffffec00d87947 */ /* 0x000fea000383ffff */
.L_x_173:
[----:B-1----:R1:W2:Y:S02]  /*9450*/  SYNCS.PHASECHK.TRANS64.TRYWAIT P1, [R19+URZ+0x38], R10 ;  /* 0x0000380a130075a7 */ /* 0x0022a4000802017f */
[----:B--2---:R-:W-:Y:S05]  /*9460*/  @!P1 NANOSLEEP.SYNCS 0x989680 ;  /* 0x009896800000995d */ /* 0x004fea0003900000 */
[----:B------:R-:W2:Y:S02]  /*9470*/  @!P1 SYNCS.PHASECHK.TRANS64 P1, [R19+URZ+0x38], R10 ;  /* 0x0000380a130095a7 */ /* 0x000ea4000802007f */
[----:B--2---:R-:W-:Y:S05]  /*9480*/  @!P1 BRA `(.L_x_173) ;  /* 0xfffffffc00f09947 */ /* 0x004fea000383ffff */
[----:B------:R-:W-:Y:S05]  /*9490*/  BRA `(.L_x_196) ;  /* 0xfffffff0000c7947 */ /* 0x000fea000383ffff */
.L_x_182:
[----:B------:R-:W-:Y:S01]  /*94a0*/  BSSY B0, `(.L_x_197) ;  /* 0x0000006000007945 */ /* 0x000fe20003800000 */
[----:B------:R-:W-:-:S07]  /*94b0*/  IMAD.MOV.U32 R7, RZ, RZ, -0x1 ;  /* 0xffffffffff077424 */ /* 0x000fce00078e00ff */
[----:B------:R-:W-:Y:S05]  /*94c0*/  WARPSYNC.COLLECTIVE R7, `(.L_x_198) ;  /* 0x00000000070c7348 */ /* 0x000fea0003c00000 */
[----:B------:R-:W-:Y:S02]  /*94d0*/  ELECT P1, UR62, PT ;  /* 0x00000000003e782f */ /* 0x000fe40003820000 */
[----:B------:R-:W-:Y:S01]  /*94e0*/  MOV R7, UR62 ;  /* 0x0000003e00077c02 */ /* 0x000fe20008000f00 */
[----:B------:R-:W-:Y:S10]  /*94f0*/  ENDCOLLECTIVE ;  /* 0x000000000000791b */ /* 0x000ff40003800000 */
.L_x_198:
[----:B------:R-:W-:Y:S05]  /*9500*/  BSYNC B0 ;  /* 0x0000000000007941 */ /* 0x000fea0003800000 */
.L_x_197:
[----:B------:R-:W-:Y:S01]  /*9510*/  PLOP3.LUT P0, PT, P1, PT, PT, 0x80, 0x0 ;  /* 0x000000000000781c */ /* 0x000fe20000f0f070 */
[----:B------:R-:W-:-:S12]  /*9520*/  BRA `(.L_x_199) ;  /* 0xfffffff800587947 */ /* 0x000fd8000383ffff */
.L_x_186:
[----:B0-----:R0:W1:Y:S02]  /*9530*/  SYNCS.PHASECHK.TRANS64.TRYWAIT P0, [R6+URZ], R3 ;  /* 0x00000003060075a7 */ /* 0x001064000800017f */
[----:B-1----:R-:W-:Y:S05]  /*9540*/  @!P0 NANOSLEEP.SYNCS 0x989680 ;  /* 0x009896800000895d */ /* 0x002fea0003900000 */
[----:B------:R-:W1:Y:S02]  /*9550*/  @!P0 SYNCS.PHASECHK.TRANS64 P0, [R6+URZ], R3 ;  /* 0x00000003060085a7 */ /* 0x000e64000800007f */
[----:B-1----:R-:W-:Y:S05]  /*9560*/  @!P0 BRA `(.L_x_186) ;  /* 0xfffffffc00f08947 */ /* 0x002fea000383ffff */
[----:B------:R-:W-:Y:S05]  /*9570*/  BRA `(.L_x_200) ;  /* 0xfffffff800987947 */ /* 0x000fea000383ffff */
.L_x_187:
[----:B0-----:R0:W1:Y:S02]  /*9580*/  SYNCS.PHASECHK.TRANS64.TRYWAIT P0, [R7+URZ], R4 ;  /* 0x00000004070075a7 */ /* 0x001064000800017f */
[----:B-1----:R-:W-:Y:S05]  /*9590*/  @!P0 NANOSLEEP.SYNCS 0x989680 ;  /* 0x009896800000895d */ /* 0x002fea0003900000 */
[----:B------:R-:W1:Y:S02]  /*95a0*/  @!P0 SYNCS.PHASECHK.TRANS64 P0, [R7+URZ], R4 ;  /* 0x00000004070085a7 */ /* 0x000e64000800007f */
[----:B-1----:R-:W-:Y:S05]  /*95b0*/  @!P0 BRA `(.L_x_187) ;  /* 0xfffffffc00f08947 */ /* 0x002fea000383ffff */
[----:B------:R-:W-:Y:S05]  /*95c0*/  BRA `(.L_x_201) ;  /* 0xfffffff800a87947 */ /* 0x000fea000383ffff */
.L_x_188:
[----:B0-----:R0:W1:Y:S02]  /*95d0*/  SYNCS.PHASECHK.TRANS64.TRYWAIT P0, [R6+URZ], R5 ;  /* 0x00000005060075a7 */ /* 0x001064000800017f */
[----:B-1----:R-:W-:Y:S05]  /*95e0*/  @!P0 NANOSLEEP.SYNCS 0x989680 ;  /* 0x009896800000895d */ /* 0x002fea0003900000 */
[----:B------:R-:W1:Y:S02]  /*95f0*/  @!P0 SYNCS.PHASECHK.TRANS64 P0, [R6+URZ], R5 ;  /* 0x00000005060085a7 */ /* 0x000e64000800007f */
[----:B-1----:R-:W-:Y:S05]  /*9600*/  @!P0 BRA `(.L_x_188) ;  /* 0xfffffffc00f08947 */ /* 0x002fea000383ffff */
[----:B------:R-:W-:Y:S05]  /*9610*/  BRA `(.L_x_202) ;  /* 0xfffffff800b87947 */ /* 0x000fea000383ffff */
.L_x_189:
[----:B0-----:R0:W1:Y:S02]  /*9620*/  SYNCS.PHASECHK.TRANS64.TRYWAIT P0, [R9+URZ], R4 ;  /* 0x00000004090075a7 */ /* 0x001064000800017f */
[----:B-1----:R-:W-:Y:S05]  /*9630*/  @!P0 NANOSLEEP.SYNCS 0x989680 ;  /* 0x009896800000895d */ /* 0x002fea0003900000 */
[----:B------:R-:W1:Y:S02]  /*9640*/  @!P0 SYNCS.PHASECHK.TRANS64 P0, [R9+URZ], R4 ;  /* 0x00000004090085a7 */ /* 0x000e64000800007f */
[----:B-1----:R-:W-:Y:S05]  /*9650*/  @!P0 BRA `(.L_x_189) ;  /* 0xfffffffc00f08947 */ /* 0x002fea000383ffff */
[----:B------:R-:W-:Y:S05]  /*9660*/  BRA `(.L_x_203) ;  /* 0xfffffff800c87947 */ /* 0x000fea000383ffff */
.L_x_190:
[----:B0-----:R0:W1:Y:S02]  /*9670*/  SYNCS.PHASECHK.TRANS64.TRYWAIT P0, [R10+URZ], R5 ;  /* 0x000000050a0075a7 */ /* 0x001064000800017f */
[----:B-1----:R-:W-:Y:S05]  /*9680*/  @!P0 NANOSLEEP.SYNCS 0x989680 ;  /* 0x009896800000895d */ /* 0x002fea0003900000 */
[----:B------:R-:W1:Y:S02]  /*9690*/  @!P0 SYNCS.PHASECHK.TRANS64 P0, [R10+URZ], R5 ;  /* 0x000000050a0085a7 */ /* 0x000e64000800007f */
[----:B-1----:R-:W-:Y:S05]  /*96a0*/  @!P0 BRA `(.L_x_190) ;  /* 0xfffffffc00f08947 */ /* 0x002fea000383ffff */
[----:B------:R-:W-:Y:S05]  /*96b0*/  BRA `(.L_x_204) ;  /* 0xfffffff800d87947 */ /* 0x000fea000383ffff */
.L_x_191:
[----:B-1----:R1:W2:Y:S02]  /*96c0*/  SYNCS.PHASECHK.TRANS64.TRYWAIT P0, [R11+URZ], R6 ;  /* 0x000000060b0075a7 */ /* 0x0022a4000800017f */
[----:B--2---:R-:W-:Y:S05]  /*96d0*/  @!P0 NANOSLEEP.SYNCS 0x989680 ;  /* 0x009896800000895d */ /* 0x004fea0003900000 */
[----:B------:R-:W2:Y:S02]  /*96e0*/  @!P0 SYNCS.PHASECHK.TRANS64 P0, [R11+URZ], R6 ;  /* 0x000000060b0085a7 */ /* 0x000ea4000800007f */
[----:B--2---:R-:W-:Y:S05]  /*96f0*/  @!P0 BRA `(.L_x_191) ;  /* 0xfffffffc00f08947 */ /* 0x004fea000383ffff */
[----:B------:R-:W-:Y:S05]  /*9700*/  BRA `(.L_x_205) ;  /* 0xfffffff800e07947 */ /* 0x000fea000383ffff */
.L_x_206:
[----:B------:R-:W-:-:S00]  /*9710*/  BRA `(.L_x_206) ;  /* 0xfffffffc00fc7947 */ /* 0x000fc0000383ffff */
[----:B------:R-:W-:-:S00]  /*9720*/  NOP ;  /* 0x0000000000007918 */ /* 0x000fc00000000000 */
        /* <DEDUP_REMOVED lines=13> */
.L_x_207:


//--------------------- .nv.shared._ZN7cutlass13device_kernelINS_4gemm6kernel13GemmUniversalIN4cute5tupleIJiiiiEEENS1_10collective13CollectiveMmaINS1_37MainloopSm90TmaGmmaWarpSpecializedFP8ILi7ENS5_IJNS4_1CILi1EEESB_SB_EEENS1_35KernelTmaWarpSpecializedCooperativeEEENS5_IJNSA_ILi128EEESF_NSA_ILi32EEEEEENS_12float_e5m2_tENS5_IJlSB_lEEESI_SJ_NS4_8TiledMMAINS4_8MMA_AtomIJNS4_4SM904GMMA31MMA_64x128x32_F32E5M2E5M2_SS_TNILNSN_7ScaleInE1ELSP_1EEEEEENS4_6LayoutINS5_IJNSA_ILi2EEESB_SB_EEENS5_IJSB_NSA_ILi0EEESV_EEEEENS5_IJNS4_10UnderscoreESY_SY_EEEEENS4_13SM90_TMA_LOADENS4_14ComposedLayoutINS4_7SwizzleILi1ELi4ELi3EEENS4_18smem_ptr_flag_bitsILi8EEENSS_INS5_IJNSA_ILi8EEESG_EEENS5_IJSG_SB_EEEEEEEvNS4_8identityES11_S1B_vS1C_EENS_8epilogue10collective6detail29Sm90TmaWarpSpecializedAdapterINS1F_15DefaultEpilogueISI_SJ_SJ_NS1E_6thread17LinearCombinationISI_Li1EffLNS1J_9ScaleType4KindE0ELNS_15FloatRoundStyleE2ESI_EENS1_15EpilogueDefaultEEEEEvvEEEEvNT_6ParamsE --------------------------
	.section	.nv.shared._ZN7cutlass13device_kernelINS_4gemm6kernel13GemmUniversalIN4cute5tupleIJiiiiEEENS1_10collective13CollectiveMmaINS1_37MainloopSm90TmaGmmaWarpSpecializedFP8ILi7ENS5_IJNS4_1CILi1EEESB_SB_EEENS1_35KernelTmaWarpSpecializedCooperativeEEENS5_IJNSA_ILi128EEESF_NSA_ILi32EEEEEENS_12float_e5m2_tENS5_IJlSB_lEEESI_SJ_NS4_8TiledMMAINS4_8MMA_AtomIJNS4_4SM904GMMA31MMA_64x128x32_F32E5M2E5M2_SS_TNILNSN_7ScaleInE1ELSP_1EEEEEENS4_6LayoutINS5_IJNSA_ILi2EEESB_SB_EEENS5_IJSB_NSA_ILi0EEESV_EEEEENS5_IJNS4_10UnderscoreESY_SY_EEEEENS4_13SM90_TMA_LOADENS4_14ComposedLayoutINS4_7SwizzleILi1ELi4ELi3EEENS4_18smem_ptr_flag_bitsILi8EEENSS_INS5_IJNSA_ILi8EEESG_EEENS5_IJSG_SB_EEEEEEEvNS4_8identityES11_S1B_vS1C_EENS_8epilogue10collective6detail29Sm90TmaWarpSpecializedAdapterINS1F_15DefaultEpilogueISI_SJ_SJ_NS1E_6thread17LinearCombinationISI_Li1EffLNS1J_9ScaleType4KindE0ELNS_15FloatRoundStyleE2ESI_EENS1_15EpilogueDefaultEEEEEvvEEEEvNT_6ParamsE,"aw",@nobits
	.sectionflags	@""
	.align	16
	.zero		1024


//--------------------- .nv.shared.reserved.0     --------------------------
	.section	.nv.shared.reserved.0,"aw",@nobits
	.weak		__nv_reservedSMEM_offset_0_alias
	.size		__nv_reservedSMEM_offset_0_alias, 0, 0
	.other		__nv_reservedSMEM_offset_0_alias,@"STO_CUDA_RESERVED_SHARED STV_DEFAULT"
__nv_reservedSMEM_offset_0_alias:
	.zero		0


//--------------------- .nv.global                --------------------------
	.section	.nv.global,"aw",@nobits
.nv.global:
	.type		_ZN40_INTERNAL_fdb362a1_4_k_cu_d05f815a_288654cute1_E,@object
	.size		_ZN40_INTERNAL_fdb362a1_4_k_cu_d05f815a_288654cute1_E,(_ZN40_INTERNAL_fdb362a1_4_k_cu_d05f815a_288654cuda3std3__45__cpo6cbeginE - _ZN40_INTERNAL_fdb362a1_4_k_cu_d05f815a_288654cute1_E)
_ZN40_INTERNAL_fdb362a1_4_k_cu_d05f815a_288654cute1_E:
	.zero		1
	.type		_ZN40_INTERNAL_fdb362a1_4_k_cu_d05f815a_288654cuda3std3__45__cpo6cbeginE,@object
	.size		_ZN40_INTERNAL_fdb362a1_4_k_cu_d05f815a_288654cuda3std3__45__cpo6cbeginE,(_ZN40_INTERNAL_fdb362a1_4_k_cu_d05f815a_288654cuda3std3__48in_placeE - _ZN40_INTERNAL_fdb362a1_4_k_cu_d05f815a_288654cuda3std3__45__cpo6cbeginE)
_ZN40_INTERNAL_fdb362a1_4_k_cu_d05f815a_288654cuda3std3__45__cpo6cbeginE:
	.zero		1
	.type		_ZN40_INTERNAL_fdb362a1_4_k_cu_d05f815a_288654cuda3std3__48in_placeE,@object
	.size		_ZN40_INTERNAL_fdb362a1_4_k_cu_d05f815a_288654cuda3std3__48in_placeE,(_ZN40_INTERNAL_fdb362a1_4_k_cu_d05f815a_288654cuda3std6ranges3__45__cpo9iter_moveE - _ZN40_INTERNAL_fdb362a1_4_k_cu_d05f815a_288654cuda3std3__48in_placeE)
_ZN40_INTERNAL_fdb362a1_4_k_cu_d05f815a_288654cuda3std3__48in_placeE:
	.zero		1
	.type		_ZN40_INTERNAL_fdb362a1_4_k_cu_d05f815a_288654cuda3std6ranges3__45__cpo9iter_moveE,@object
	.size		_ZN40_INTERNAL_fdb362a1_4_k_cu_d05f815a_288654cuda3std6ranges3__45__cpo9iter_moveE,(_ZN40_INTERNAL_fdb362a1_4_k_cu_d05f815a_288654cuda3std3__45__cpo5beginE - _ZN40_INTERNAL_fdb362a1_4_k_cu_d05f815a_288654cuda3std6ranges3__45__cpo9iter_moveE)
_ZN40_INTERNAL_fdb362a1_4_k_cu_d05f815a_288654cuda3std6ranges3__45__cpo9iter_moveE:
	.zero		1
	.type		_ZN40_INTERNAL_fdb362a1_4_k_cu_d05f815a_288654cuda3std3__45__cpo5beginE,@object
	.size		_ZN40_INTERNAL_fdb362a1_4_k_cu_d05f815a_288654cuda3std3__45__cpo5beginE,(_ZN40_INTERNAL_fdb362a1_4_k_cu_d05f815a_288654cuda3std3__442_GLOBAL__N__fdb362a1_4_k_cu_d05f815a_288656ignoreE - _ZN40_INTERNAL_fdb362a1_4_k_cu_d05f815a_288654cuda3std3__45__cpo5beginE)
_ZN40_INTERNAL_fdb362a1_4_k_cu_d05f815a_288654cuda3std3__45__cpo5beginE:
	.zero		1
	.type		_ZN40_INTERNAL_fdb362a1_4_k_cu_d05f815a_288654cuda3std3__442_GLOBAL__N__fdb362a1_4_k_cu_d05f815a_288656ignoreE,@object
	.size		_ZN40_INTERNAL_fdb362a1_4_k_cu_d05f815a_288654cuda3std3__442_GLOBAL__N__fdb362a1_4_k_cu_d05f815a_288656ignoreE,(_ZN40_INTERNAL_fdb362a1_4_k_cu_d05f815a_288654cute7productE - _ZN40_INTERNAL_fdb362a1_4_k_cu_d05f815a_288654cuda3std3__442_GLOBAL__N__fdb362a1_4_k_cu_d05f815a_288656ignoreE)
_ZN40_INTERNAL_fdb362a1_4_k_cu_d05f815a_288654cuda3std3__442_GLOBAL__N__fdb362a1_4_k_cu_d05f815a_288656ignoreE:
	.zero		1
	.type		_ZN40_INTERNAL_fdb362a1_4_k_cu_d05f815a_288654cute7productE,@object
	.size		_ZN40_INTERNAL_fdb362a1_4_k_cu_d05f815a_288654cute7productE,(_ZN40_INTERNAL_fdb362a1_4_k_cu_d05f815a_288654cuda3std3__45__cpo3endE - _ZN40_INTERNAL_fdb362a1_4_k_cu_d05f815a_288654cute7productE)
_ZN40_INTERNAL_fdb362a1_4_k_cu_d05f815a_288654cute7productE:
	.zero		1
	.type		_ZN40_INTERNAL_fdb362a1_4_k_cu_d05f815a_288654cuda3std3__45__cpo3endE,@object
	.size		_ZN40_INTERNAL_fdb362a1_4_k_cu_d05f815a_288654cuda3std3__45__cpo3endE,(_ZN40_INTERNAL_fdb362a1_4_k_cu_d05f815a_288654cuda3std3__419piecewise_constructE - _ZN40_INTERNAL_fdb362a1_4_k_cu_d05f815a_288654cuda3std3__45__cpo3endE)
_ZN40_INTERNAL_fdb362a1_4_k_cu_d05f815a_288654cuda3std3__45__cpo3endE:
	.zero		1
	.type		_ZN40_INTERNAL_fdb362a1_4_k_cu_d05f815a_288654cuda3std3__419piecewise_constructE,@object
	.size		_ZN40_INTERNAL_fdb362a1_4_k_cu_d05f815a_288654cuda3std3__419piecewise_constructE,(_ZN40_INTERNAL_fdb362a1_4_k_cu_d05f815a_288654cuda3std3__45__cpo4cendE - _ZN40_INTERNAL_fdb362a1_4_k_cu_d05f815a_288654cuda3std3__419piecewise_constructE)
_ZN40_INTERNAL_fdb362a1_4_k_cu_d05f815a_288654cuda3std3__419piecewise_constructE:
	.zero		1
	.type		_ZN40_INTERNAL_fdb362a1_4_k_cu_d05f815a_288654cuda3std3__45__cpo4cendE,@object
	.size		_ZN40_INTERNAL_fdb362a1_4_k_cu_d05f815a_288654cuda3std3__45__cpo4cendE,(_ZN40_INTERNAL_fdb362a1_4_k_cu_d05f815a_288654cuda3std6ranges3__45__cpo4swapE - _ZN40_INTERNAL_fdb362a1_4_k_cu_d05f815a_288654cuda3std3__45__cpo4cendE)
_ZN40_INTERNAL_fdb362a1_4_k_cu_d05f815a_288654cuda3std3__45__cpo4cendE:
	.zero		1
	.type		_ZN40_INTERNAL_fdb362a1_4_k_cu_d05f815a_288654cuda3std6ranges3__45__cpo4swapE,@object
	.size		_ZN40_INTERNAL_fdb362a1_4_k_cu_d05f815a_288654cuda3std6ranges3__45__cpo4swapE,(.L_7 - _ZN40_INTERNAL_fdb362a1_4_k_cu_d05f815a_288654cuda3std6ranges3__45__cpo4swapE)
_ZN40_INTERNAL_fdb362a1_4_k_cu_d05f815a_288654cuda3std6ranges3__45__cpo4swapE:
	.zero		1
.L_7:


//--------------------- .nv.constant0._ZN7cutlass13device_kernelINS_4gemm6kernel13GemmUniversalIN4cute5tupleIJiiiiEEENS1_10collective13CollectiveMmaINS1_37MainloopSm90TmaGmmaWarpSpecializedFP8ILi7ENS5_IJNS4_1CILi1EEESB_SB_EEENS1_35KernelTmaWarpSpecializedCooperativeEEENS5_IJNSA_ILi128EEESF_NSA_ILi32EEEEEENS_12float_e5m2_tENS5_IJlSB_lEEESI_SJ_NS4_8TiledMMAINS4_8MMA_AtomIJNS4_4SM904GMMA31MMA_64x128x32_F32E5M2E5M2_SS_TNILNSN_7ScaleInE1ELSP_1EEEEEENS4_6LayoutINS5_IJNSA_ILi2EEESB_SB_EEENS5_IJSB_NSA_ILi0EEESV_EEEEENS5_IJNS4_10UnderscoreESY_SY_EEEEENS4_13SM90_TMA_LOADENS4_14ComposedLayoutINS4_7SwizzleILi1ELi4ELi3EEENS4_18smem_ptr_flag_bitsILi8EEENSS_INS5_IJNSA_ILi8EEESG_EEENS5_IJSG_SB_EEEEEEEvNS4_8identityES11_S1B_vS1C_EENS_8epilogue10collective6detail29Sm90TmaWarpSpecializedAdapterINS1F_15DefaultEpilogueISI_SJ_SJ_NS1E_6thread17LinearCombinationISI_Li1EffLNS1J_9ScaleType4KindE0ELNS_15FloatRoundStyleE2ESI_EENS1_15EpilogueDefaultEEEEEvvEEEEvNT_6ParamsE --------------------------
	.section	.nv.constant0._ZN7cutlass13device_kernelINS_4gemm6kernel13GemmUniversalIN4cute5tupleIJiiiiEEENS1_10collective13CollectiveMmaINS1_37MainloopSm90TmaGmmaWarpSpecializedFP8ILi7ENS5_IJNS4_1CILi1EEESB_SB_EEENS1_35KernelTmaWarpSpecializedCooperativeEEENS5_IJNSA_ILi128EEESF_NSA_ILi32EEEEEENS_12float_e5m2_tENS5_IJlSB_lEEESI_SJ_NS4_8TiledMMAINS4_8MMA_AtomIJNS4_4SM904GMMA31MMA_64x128x32_F32E5M2E5M2_SS_TNILNSN_7ScaleInE1ELSP_1EEEEEENS4_6LayoutINS5_IJNSA_ILi2EEESB_SB_EEENS5_IJSB_NSA_ILi0EEESV_EEEEENS5_IJNS4_10UnderscoreESY_SY_EEEEENS4_13SM90_TMA_LOADENS4_14ComposedLayoutINS4_7SwizzleILi1ELi4ELi3EEENS4_18smem_ptr_flag_bitsILi8EEENSS_INS5_IJNSA_ILi8EEESG_EEENS5_IJSG_SB_EEEEEEEvNS4_8identityES11_S1B_vS1C_EENS_8epilogue10collective6detail29Sm90TmaWarpSpecializedAdapterINS1F_15DefaultEpilogueISI_SJ_SJ_NS1E_6thread17LinearCombinationISI_Li1EffLNS1J_9ScaleType4KindE0ELNS_15FloatRoundStyleE2ESI_EENS1_15EpilogueDefaultEEEEEvvEEEEvNT_6ParamsE,"a",@progbits
	.sectionflags	@""
	.align	4
.nv.constant0._ZN7cutlass13device_kernelINS_4gemm6kernel13GemmUniversalIN4cute5tupleIJiiiiEEENS1_10collective13CollectiveMmaINS1_37MainloopSm90TmaGmmaWarpSpecializedFP8ILi7ENS5_IJNS4_1CILi1EEESB_SB_EEENS1_35KernelTmaWarpSpecializedCooperativeEEENS5_IJNSA_ILi128EEESF_NSA_ILi32EEEEEENS_12float_e5m2_tENS5_IJlSB_lEEESI_SJ_NS4_8TiledMMAINS4_8MMA_AtomIJNS4_4SM904GMMA31MMA_64x128x32_F32E5M2E5M2_SS_TNILNSN_7ScaleInE1ELSP_1EEEEEENS4_6LayoutINS5_IJNSA_ILi2EEESB_SB_EEENS5_IJSB_NSA_ILi0EEESV_EEEEENS5_IJNS4_10UnderscoreESY_SY_EEEEENS4_13SM90_TMA_LOADENS4_14ComposedLayoutINS4_7SwizzleILi1ELi4ELi3EEENS4_18smem_ptr_flag_bitsILi8EEENSS_INS5_IJNSA_ILi8EEESG_EEENS5_IJSG_SB_EEEEEEEvNS4_8identityES11_S1B_vS1C_EENS_8epilogue10collective6detail29Sm90TmaWarpSpecializedAdapterINS1F_15DefaultEpilogueISI_SJ_SJ_NS1E_6thread17LinearCombinationISI_Li1EffLNS1J_9ScaleType4KindE0ELNS_15FloatRoundStyleE2ESI_EENS1_15EpilogueDefaultEEEEEvvEEEEvNT_6ParamsE:
	.zero		1664


//--------------------- SYMBOLS --------------------------

	.type		.nv.reservedSmem.offset0,@object
	.size		.nv.reservedSmem.offset0,0x4
